// auto-generated by cutlass_sweep.gemm — config: {"arch": "sm_100", "cluster_m": 1, "cluster_n": 1, "dtype": "int8", "dtype_b": "int8", "layout": "tn", "stages": 0, "tile_k": 128, "tile_m": 128, "tile_n": 256}
#include "cutlass/cutlass.h"
#include "cutlass/gemm/collective/collective_builder.hpp"
#include "cutlass/gemm/device/gemm_universal_adapter.h"
#include "cutlass/gemm/kernel/gemm_universal.hpp"
#include "cutlass/epilogue/collective/collective_builder.hpp"

using ElemA = int8_t;
using ElemB = int8_t;
using ElemCD = int8_t;
using Acc  = int32_t;
using TileShape    = cute::Shape<cute::_128, cute::_256, cute::_128>;
using ClusterShape = cute::Shape<cute::_1, cute::_1, cute::_1>;

using CollectiveEpilogue = typename cutlass::epilogue::collective::CollectiveBuilder<
    cutlass::arch::Sm100, cutlass::arch::OpClassTensorOp,
    TileShape, ClusterShape,
    cutlass::epilogue::collective::EpilogueTileAuto,
    Acc, Acc,
    ElemCD, cutlass::layout::RowMajor, 128 / cutlass::sizeof_bits<ElemCD>::value,
    ElemCD, cutlass::layout::RowMajor, 128 / cutlass::sizeof_bits<ElemCD>::value,
    cutlass::epilogue::collective::EpilogueScheduleAuto
  >::CollectiveOp;

using CollectiveMainloop = typename cutlass::gemm::collective::CollectiveBuilder<
    cutlass::arch::Sm100, cutlass::arch::OpClassTensorOp,
    ElemA, cutlass::layout::ColumnMajor, 128 / cutlass::sizeof_bits<ElemA>::value,
    ElemB, cutlass::layout::RowMajor, 128 / cutlass::sizeof_bits<ElemB>::value,
    Acc,
    TileShape, ClusterShape,
    cutlass::gemm::collective::StageCountAutoCarveout<static_cast<int>(sizeof(typename CollectiveEpilogue::SharedStorage))>,
    cutlass::gemm::collective::KernelScheduleAuto
  >::CollectiveOp;

using GemmKernel = cutlass::gemm::kernel::GemmUniversal<
    cute::Shape<int,int,int,int>,
    CollectiveMainloop,
    CollectiveEpilogue
>;
using Gemm = cutlass::gemm::device::GemmUniversalAdapter<GemmKernel>;

// Force the device kernel symbol into the cubin without needing a host main.
auto* _anchor = &cutlass::device_kernel<GemmKernel>;


// ===== COMPILED SASS (sm_100a) =====

	.target	sm_100a

	.elftype	@"ET_EXEC"


//--------------------- .note.nv.tkinfo           --------------------------
	.section	.note.nv.tkinfo,"",@"SHT_NOTE"
	.sectionflags	@"SHF_NOTE_NV_TKINFO"
	.tkinfo
        /*0018*/ 	.word	0x00000002
        /*0030*/ 	.string	""
        /*0030*/ 	.string	"ptxas"
        /*0030*/ 	.string	"Cuda compilation tools, release 13.0, V13.0.88"
        /*0030*/ 	.string	"Build cuda_13.0.r13.0/compiler.36424714_0"
        /*0030*/ 	.string	"-arch sm_100a -m 64 "



//--------------------- .note.nv.cuinfo           --------------------------
	.section	.note.nv.cuinfo,"",@"SHT_NOTE"
	.sectionflags	@"SHF_NOTE_NV_CUINFO"
        /*0018*/ 	.short	0x0002
        /*001a*/ 	.short	0x0064
        /*001c*/ 	.short	0x0082
	.zero		2


//--------------------- .nv.info                  --------------------------
	.section	.nv.info,"",@"SHT_CUDA_INFO"
	.align	4


	//----- nvinfo : EIATTR_REGCOUNT
	.align		4
        /*0000*/ 	.byte	0x04, 0x2f
        /*0002*/ 	.short	(.L_20 - .L_19)
	.align		4
.L_19:
        /*0004*/ 	.word	index@(_ZN7cutlass13device_kernelINS_4gemm6kernel13GemmUniversalIN4cute5tupleIJiiiiEEENS1_10collective13CollectiveMmaINS1_35MainloopSm100TmaUmmaWarpSpecializedILi3ELi2ELi2ENS5_IJNS4_1CILi1EEESB_SB_EEEEENS5_IJNSA_ILi128EEENSA_ILi256EEESE_EEEaNS5_IJSB_llEEEaSH_NS4_8TiledMMAINS4_8MMA_AtomIJNS4_15SM100_MMA_S8_SSIaaiLi128ELi256ELNS4_4UMMA5MajorE1ELSM_1ELNSL_8SaturateE0EEEEEENS4_6LayoutISC_NS5_IJNSA_ILi0EEESR_SR_EEEEENS5_IJNS4_10UnderscoreESU_SU_EEEEENS4_13SM90_TMA_LOADENS4_14ComposedLayoutINS4_7SwizzleILi3ELi4ELi3EEENS4_18smem_ptr_flag_bitsILi8EEENSQ_INS5_IJSE_NSA_ILi8EEEEEENS5_IJSB_SE_EEEEEEEvNS4_8identityESX_S17_vS18_EENS_8epilogue10collective18CollectiveEpilogueINS1A_23Sm100TmaWarpSpecializedILi4ELi2ELi64ELb0ELb0EEEJSG_NS5_IJNSQ_ISE_SB_EENSQ_INSA_ILi64EEESB_EEEEEaNS5_IJlSB_lEEEaS1J_NS1A_6fusion15FusionCallbacksIS1E_NS1K_17LinearCombinationIaiaiLNS_15FloatRoundStyleE2EEESG_S1I_JEEENS4_5SM1004TMEM4LOAD26SM100_TMEM_LOAD_32dp32b64xESX_NSY_INSZ_ILi2ELi4ELi3EEES12_NSQ_INS5_IJS13_S1G_EEENS5_IJS1G_SB_EEEEEEENS4_39AutoVectorizingCopyWithAssumedAlignmentILi128EEENS4_14SM90_TMA_STOREES1Y_S20_S20_EEEvvEEEEvNT_6ParamsE)
        /*0008*/ 	.word	0x000000af


	//----- nvinfo : EIATTR_FRAME_SIZE
	.align		4
.L_20:
        /*000c*/ 	.byte	0x04, 0x11
        /*000e*/ 	.short	(.L_22 - .L_21)
	.align		4
.L_21:
        /*0010*/ 	.word	index@($__internal_2_$__cuda_sm10x_tcgen05_guardrail_trap_unallocated_columns_being_dealloced)
        /*0014*/ 	.word	0x00000000


	//----- nvinfo : EIATTR_FRAME_SIZE
	.align		4
.L_22:
        /*0018*/ 	.byte	0x04, 0x11
        /*001a*/ 	.short	(.L_24 - .L_23)
	.align		4
.L_23:
        /*001c*/ 	.word	index@($__internal_1_$__cuda_sm10x_tcgen05_guardrail_trap_phase_invalid_during_alloc)
        /*0020*/ 	.word	0x00000000


	//----- nvinfo : EIATTR_FRAME_SIZE
	.align		4
.L_24:
        /*0024*/ 	.byte	0x04, 0x11
        /*0026*/ 	.short	(.L_26 - .L_25)
	.align		4
.L_25:
        /*0028*/ 	.word	index@($__internal_0_$__cuda_sm10x_tcgen05_guardrail_trap_col_being_dealloced_not_returned_by_alloc)
        /*002c*/ 	.word	0x00000000


	//----- nvinfo : EIATTR_FRAME_SIZE
	.align		4
.L_26:
        /*0030*/ 	.byte	0x04, 0x11
        /*0032*/ 	.short	(.L_28 - .L_27)
	.align		4
.L_27:
        /*0034*/ 	.word	index@(_ZN7cutlass13device_kernelINS_4gemm6kernel13GemmUniversalIN4cute5tupleIJiiiiEEENS1_10collective13CollectiveMmaINS1_35MainloopSm100TmaUmmaWarpSpecializedILi3ELi2ELi2ENS5_IJNS4_1CILi1EEESB_SB_EEEEENS5_IJNSA_ILi128EEENSA_ILi256EEESE_EEEaNS5_IJSB_llEEEaSH_NS4_8TiledMMAINS4_8MMA_AtomIJNS4_15SM100_MMA_S8_SSIaaiLi128ELi256ELNS4_4UMMA5MajorE1ELSM_1ELNSL_8SaturateE0EEEEEENS4_6LayoutISC_NS5_IJNSA_ILi0EEESR_SR_EEEEENS5_IJNS4_10UnderscoreESU_SU_EEEEENS4_13SM90_TMA_LOADENS4_14ComposedLayoutINS4_7SwizzleILi3ELi4ELi3EEENS4_18smem_ptr_flag_bitsILi8EEENSQ_INS5_IJSE_NSA_ILi8EEEEEENS5_IJSB_SE_EEEEEEEvNS4_8identityESX_S17_vS18_EENS_8epilogue10collective18CollectiveEpilogueINS1A_23Sm100TmaWarpSpecializedILi4ELi2ELi64ELb0ELb0EEEJSG_NS5_IJNSQ_ISE_SB_EENSQ_INSA_ILi64EEESB_EEEEEaNS5_IJlSB_lEEEaS1J_NS1A_6fusion15FusionCallbacksIS1E_NS1K_17LinearCombinationIaiaiLNS_15FloatRoundStyleE2EEESG_S1I_JEEENS4_5SM1004TMEM4LOAD26SM100_TMEM_LOAD_32dp32b64xESX_NSY_INSZ_ILi2ELi4ELi3EEES12_NSQ_INS5_IJS13_S1G_EEENS5_IJS1G_SB_EEEEEEENS4_39AutoVectorizingCopyWithAssumedAlignmentILi128EEENS4_14SM90_TMA_STOREES1Y_S20_S20_EEEvvEEEEvNT_6ParamsE)
        /*0038*/ 	.word	0x00000000


	//----- nvinfo : EIATTR_MIN_STACK_SIZE
	.align		4
.L_28:
        /*003c*/ 	.byte	0x04, 0x12
        /*003e*/ 	.short	(.L_30 - .L_29)
	.align		4
.L_29:
        /*0040*/ 	.word	index@(_ZN7cutlass13device_kernelINS_4gemm6kernel13GemmUniversalIN4cute5tupleIJiiiiEEENS1_10collective13CollectiveMmaINS1_35MainloopSm100TmaUmmaWarpSpecializedILi3ELi2ELi2ENS5_IJNS4_1CILi1EEESB_SB_EEEEENS5_IJNSA_ILi128EEENSA_ILi256EEESE_EEEaNS5_IJSB_llEEEaSH_NS4_8TiledMMAINS4_8MMA_AtomIJNS4_15SM100_MMA_S8_SSIaaiLi128ELi256ELNS4_4UMMA5MajorE1ELSM_1ELNSL_8SaturateE0EEEEEENS4_6LayoutISC_NS5_IJNSA_ILi0EEESR_SR_EEEEENS5_IJNS4_10UnderscoreESU_SU_EEEEENS4_13SM90_TMA_LOADENS4_14ComposedLayoutINS4_7SwizzleILi3ELi4ELi3EEENS4_18smem_ptr_flag_bitsILi8EEENSQ_INS5_IJSE_NSA_ILi8EEEEEENS5_IJSB_SE_EEEEEEEvNS4_8identityESX_S17_vS18_EENS_8epilogue10collective18CollectiveEpilogueINS1A_23Sm100TmaWarpSpecializedILi4ELi2ELi64ELb0ELb0EEEJSG_NS5_IJNSQ_ISE_SB_EENSQ_INSA_ILi64EEESB_EEEEEaNS5_IJlSB_lEEEaS1J_NS1A_6fusion15FusionCallbacksIS1E_NS1K_17LinearCombinationIaiaiLNS_15FloatRoundStyleE2EEESG_S1I_JEEENS4_5SM1004TMEM4LOAD26SM100_TMEM_LOAD_32dp32b64xESX_NSY_INSZ_ILi2ELi4ELi3EEES12_NSQ_INS5_IJS13_S1G_EEENS5_IJS1G_SB_EEEEEEENS4_39AutoVectorizingCopyWithAssumedAlignmentILi128EEENS4_14SM90_TMA_STOREES1Y_S20_S20_EEEvvEEEEvNT_6ParamsE)
        /*0044*/ 	.word	0x00000000
.L_30:


//--------------------- .nv.compat                --------------------------
	.section	.nv.compat,"",@"SHT_CUDA_COMPAT_INFO"
	.align	4
        /*0000*/ 	.byte	0x02, 0x09, 0x01, 0x00, 0x02, 0x02, 0x03, 0x00, 0x02, 0x05, 0x06, 0x00, 0x03, 0x07, 0x01, 0x01
        /*0010*/ 	.byte	0x02, 0x03, 0x01, 0x00, 0x02, 0x06, 0x01, 0x00, 0x04, 0x0b, 0x08, 0x00, 0x01, 0x00, 0x00, 0x00
        /*0020*/ 	.byte	0x00, 0x00, 0x00, 0x00


//--------------------- .nv.info._ZN7cutlass13device_kernelINS_4gemm6kernel13GemmUniversalIN4cute5tupleIJiiiiEEENS1_10collective13CollectiveMmaINS1_35MainloopSm100TmaUmmaWarpSpecializedILi3ELi2ELi2ENS5_IJNS4_1CILi1EEESB_SB_EEEEENS5_IJNSA_ILi128EEENSA_ILi256EEESE_EEEaNS5_IJSB_llEEEaSH_NS4_8TiledMMAINS4_8MMA_AtomIJNS4_15SM100_MMA_S8_SSIaaiLi128ELi256ELNS4_4UMMA5MajorE1ELSM_1ELNSL_8SaturateE0EEEEEENS4_6LayoutISC_NS5_IJNSA_ILi0EEESR_SR_EEEEENS5_IJNS4_10UnderscoreESU_SU_EEEEENS4_13SM90_TMA_LOADENS4_14ComposedLayoutINS4_7SwizzleILi3ELi4ELi3EEENS4_18smem_ptr_flag_bitsILi8EEENSQ_INS5_IJSE_NSA_ILi8EEEEEENS5_IJSB_SE_EEEEEEEvNS4_8identityESX_S17_vS18_EENS_8epilogue10collective18CollectiveEpilogueINS1A_23Sm100TmaWarpSpecializedILi4ELi2ELi64ELb0ELb0EEEJSG_NS5_IJNSQ_ISE_SB_EENSQ_INSA_ILi64EEESB_EEEEEaNS5_IJlSB_lEEEaS1J_NS1A_6fusion15FusionCallbacksIS1E_NS1K_17LinearCombinationIaiaiLNS_15FloatRoundStyleE2EEESG_S1I_JEEENS4_5SM1004TMEM4LOAD26SM100_TMEM_LOAD_32dp32b64xESX_NSY_INSZ_ILi2ELi4ELi3EEES12_NSQ_INS5_IJS13_S1G_EEENS5_IJS1G_SB_EEEEEEENS4_39AutoVectorizingCopyWithAssumedAlignmentILi128EEENS4_14SM90_TMA_STOREES1Y_S20_S20_EEEvvEEEEvNT_6ParamsE --------------------------
	.section	.nv.info._ZN7cutlass13device_kernelINS_4gemm6kernel13GemmUniversalIN4cute5tupleIJiiiiEEENS1_10collective13CollectiveMmaINS1_35MainloopSm100TmaUmmaWarpSpecializedILi3ELi2ELi2ENS5_IJNS4_1CILi1EEESB_SB_EEEEENS5_IJNSA_ILi128EEENSA_ILi256EEESE_EEEaNS5_IJSB_llEEEaSH_NS4_8TiledMMAINS4_8MMA_AtomIJNS4_15SM100_MMA_S8_SSIaaiLi128ELi256ELNS4_4UMMA5MajorE1ELSM_1ELNSL_8SaturateE0EEEEEENS4_6LayoutISC_NS5_IJNSA_ILi0EEESR_SR_EEEEENS5_IJNS4_10UnderscoreESU_SU_EEEEENS4_13SM90_TMA_LOADENS4_14ComposedLayoutINS4_7SwizzleILi3ELi4ELi3EEENS4_18smem_ptr_flag_bitsILi8EEENSQ_INS5_IJSE_NSA_ILi8EEEEEENS5_IJSB_SE_EEEEEEEvNS4_8identityESX_S17_vS18_EENS_8epilogue10collective18CollectiveEpilogueINS1A_23Sm100TmaWarpSpecializedILi4ELi2ELi64ELb0ELb0EEEJSG_NS5_IJNSQ_ISE_SB_EENSQ_INSA_ILi64EEESB_EEEEEaNS5_IJlSB_lEEEaS1J_NS1A_6fusion15FusionCallbacksIS1E_NS1K_17LinearCombinationIaiaiLNS_15FloatRoundStyleE2EEESG_S1I_JEEENS4_5SM1004TMEM4LOAD26SM100_TMEM_LOAD_32dp32b64xESX_NSY_INSZ_ILi2ELi4ELi3EEES12_NSQ_INS5_IJS13_S1G_EEENS5_IJS1G_SB_EEEEEEENS4_39AutoVectorizingCopyWithAssumedAlignmentILi128EEENS4_14SM90_TMA_STOREES1Y_S20_S20_EEEvvEEEEvNT_6ParamsE,"",@"SHT_CUDA_INFO"
	.sectionflags	@""
	.align	4


	//----- nvinfo : EIATTR_CUDA_API_VERSION
	.align		4
        /*0000*/ 	.byte	0x04, 0x37
        /*0002*/ 	.short	(.L_32 - .L_31)
.L_31:
        /*0004*/ 	.word	0x00000082


	//----- nvinfo : EIATTR_KPARAM_INFO
	.align		4
.L_32:
        /*0008*/ 	.byte	0x04, 0x17
        /*000a*/ 	.short	(.L_34 - .L_33)
.L_33:
        /*000c*/ 	.word	0x00000000
        /*0010*/ 	.short	0x0000
        /*0012*/ 	.short	0x0000
        /*0014*/ 	.byte	0x00, 0xf0, 0x01, 0x20


	//----- nvinfo : EIATTR_AT_ENTRY_FRAGMENTS
	.align		4
.L_34:
        /*0018*/ 	.byte	0x04, 0x4f
        /*001a*/ 	.short	(.L_36 - .L_35)


	//   ....[0]....
.L_35:
        /*001c*/ 	.word	0x00000006


	//----- nvinfo : EIATTR_RESERVED_SMEM_USED
	.align		4
.L_36:
        /*0020*/ 	.byte	0x01, 0x41
	.zero		2


	//----- nvinfo : EIATTR_SPARSE_MMA_MASK
	.align		4
        /*0024*/ 	.byte	0x03, 0x50
        /*0026*/ 	.short	0x0000


	//----- nvinfo : EIATTR_TCGEN05_1CTA_USED
	.align		4
        /*0028*/ 	.byte	0x01, 0x51
	.zero		2


	//----- nvinfo : EIATTR_MAXREG_COUNT
	.align		4
        /*002c*/ 	.byte	0x03, 0x1b
        /*002e*/ 	.short	0x00ff


	//----- nvinfo : EIATTR_NUM_BARRIERS
	.align		4
        /*0030*/ 	.byte	0x02, 0x4c
        /*0032*/ 	.byte	0x07
	.zero		1


	//----- nvinfo : EIATTR_EXTERNS
	.align		4
        /*0034*/ 	.byte	0x04, 0x0f
        /*0036*/ 	.short	(.L_38 - .L_37)


	//   ....[0]....
	.align		4
.L_37:
        /*0038*/ 	.word	index@(__assertfail)


	//----- nvinfo : EIATTR_MERCURY_ISA_VERSION
	.align		4
.L_38:
        /*003c*/ 	.byte	0x03, 0x5f
        /*003e*/ 	.short	0x0101


	//----- nvinfo : EIATTR_INT_WARP_WIDE_INSTR_OFFSETS
	.align		4
        /*0040*/ 	.byte	0x04, 0x31
        /*0042*/ 	.short	(.L_40 - .L_39)


	//   ....[0]....
.L_39:
        /*0044*/ 	.word	0x00001e50


	//   ....[1]....
        /*0048*/ 	.word	0x000036e0


	//   ....[2]....
        /*004c*/ 	.word	0x00003700


	//   ....[3]....
        /*0050*/ 	.word	0x00003730


	//   ....[4]....
        /*0054*/ 	.word	0x00004070


	//   ....[5]....
        /*0058*/ 	.word	0x000040e0


	//   ....[6]....
        /*005c*/ 	.word	0x000041c0


	//   ....[7]....
        /*0060*/ 	.word	0x00004240


	//   ....[8]....
        /*0064*/ 	.word	0x00004350


	//   ....[9]....
        /*0068*/ 	.word	0x000043e0


	//   ....[10]....
        /*006c*/ 	.word	0x000045c0


	//   ....[11]....
        /*0070*/ 	.word	0x00004720


	//----- nvinfo : EIATTR_COOP_GROUP_MASK_REGIDS
	.align		4
.L_40:
        /*0074*/ 	.byte	0x04, 0x29
        /*0076*/ 	.short	(.L_42 - .L_41)


	//   ....[0]....
.L_41:
        /*0078*/ 	.word	0xffffffff


	//   ....[1]....
        /*007c*/ 	.word	0xffffffff


	//   ....[2]....
        /*0080*/ 	.word	0xffffffff


	//   ....[3]....
        /*0084*/ 	.word	0xffffffff


	//   ....[4]....
        /*0088*/ 	.word	0xffffffff


	//   ....[5]....
        /*008c*/ 	.word	0xffffffff


	//   ....[6]....
        /*0090*/ 	.word	0xffffffff


	//   ....[7]....
        /*0094*/ 	.word	0xffffffff


	//   ....[8]....
        /*0098*/ 	.word	0xffffffff


	//   ....[9]....
        /*009c*/ 	.word	0xffffffff


	//   ....[10]....
        /*00a0*/ 	.word	0xffffffff


	//   ....[11]....
        /*00a4*/ 	.word	0xffffffff


	//   ....[12]....
        /*00a8*/ 	.word	0xffffffff


	//----- nvinfo : EIATTR_COOP_GROUP_INSTR_OFFSETS
	.align		4
.L_42:
        /*00ac*/ 	.byte	0x04, 0x28
        /*00ae*/ 	.short	(.L_44 - .L_43)


	//   ....[0]....
.L_43:
        /*00b0*/ 	.word	0x00000090


	//   ....[1]....
        /*00b4*/ 	.word	0x000004d0


	//   ....[2]....
        /*00b8*/ 	.word	0x00000620


	//   ....[3]....
        /*00bc*/ 	.word	0x000007c0


	//   ....[4]....
        /*00c0*/ 	.word	0x000008c0


	//   ....[5]....
        /*00c4*/ 	.word	0x00000a30


	//   ....[6]....
        /*00c8*/ 	.word	0x00000b90


	//   ....[7]....
        /*00cc*/ 	.word	0x00001d30


	//   ....[8]....
        /*00d0*/ 	.word	0x00002a80


	//   ....[9]....
        /*00d4*/ 	.word	0x00002c90


	//   ....[10]....
        /*00d8*/ 	.word	0x00002cc0


	//   ....[11]....
        /*00dc*/ 	.word	0x000035c0


	//   ....[12]....
        /*00e0*/ 	.word	0x000037f0


	//----- nvinfo : EIATTR_VRC_CTA_INIT_COUNT
	.align		4
.L_44:
        /*00e4*/ 	.byte	0x02, 0x4a
        /*00e6*/ 	.byte	0x80
	.zero		1


	//----- nvinfo : EIATTR_SYSCALL_OFFSETS
	.align		4
        /*00e8*/ 	.byte	0x04, 0x46
        /*00ea*/ 	.short	(.L_46 - .L_45)


	//   ....[0]....
.L_45:
        /*00ec*/ 	.word	0x000051a0


	//   ....[1]....
        /*00f0*/ 	.word	0x000052e0


	//   ....[2]....
        /*00f4*/ 	.word	0x00005b40


	//   ....[3]....
        /*00f8*/ 	.word	0x00007140


	//   ....[4]....
        /*00fc*/ 	.word	0x000086e0


	//   ....[5]....
        /*0100*/ 	.word	0x00009cb0


	//----- nvinfo : EIATTR_MBARRIER_INSTR_OFFSETS
	.align		4
.L_46:
        /*0104*/ 	.byte	0x04, 0x39
        /*0106*/ 	.short	(.L_48 - .L_47)


	//   ....[0]....
.L_47:
        /*0108*/ 	.word	0x000005b0
        /*010c*/ 	.word	0x000000ff
        /*0110*/ 	.word	0x00000000
        /*0114*/ 	.short	0x0100
        /*0116*/ 	.byte	0x05
	.zero		1


	//   ....[1]....
        /*0118*/ 	.word	0x000005c0
        /*011c*/ 	.word	0x000000ff
        /*0120*/ 	.word	0x00000018
        /*0124*/ 	.short	0x0100
        /*0126*/ 	.byte	0x05
	.zero		1


	//   ....[2]....
        /*0128*/ 	.word	0x000005d0
        /*012c*/ 	.word	0x000000ff
        /*0130*/ 	.word	0x00000008
        /*0134*/ 	.short	0x0100
        /*0136*/ 	.byte	0x05
	.zero		1


	//   ....[3]....
        /*0138*/ 	.word	0x000005e0
        /*013c*/ 	.word	0x000000ff
        /*0140*/ 	.word	0x00000020
        /*0144*/ 	.short	0x0100
        /*0146*/ 	.byte	0x05
	.zero		1


	//   ....[4]....
        /*0148*/ 	.word	0x000005f0
        /*014c*/ 	.word	0x000000ff
        /*0150*/ 	.word	0x00000010
        /*0154*/ 	.short	0x0100
        /*0156*/ 	.byte	0x05
	.zero		1


	//   ....[5]....
        /*0158*/ 	.word	0x00000600
        /*015c*/ 	.word	0x000000ff
        /*0160*/ 	.word	0x00000028
        /*0164*/ 	.short	0x0100
        /*0166*/ 	.byte	0x05
	.zero		1


	//   ....[6]....
        /*0168*/ 	.word	0x00000730
        /*016c*/ 	.word	0x000000ff
        /*0170*/ 	.word	0x00000030
        /*0174*/ 	.short	0x0100
        /*0176*/ 	.byte	0x07
	.zero		1


	//   ....[7]....
        /*0178*/ 	.word	0x00000740
        /*017c*/ 	.word	0x000000ff
        /*0180*/ 	.word	0x00000050
        /*0184*/ 	.short	0x0100
        /*0186*/ 	.byte	0x07
	.zero		1


	//   ....[8]....
        /*0188*/ 	.word	0x00000750
        /*018c*/ 	.word	0x000000ff
        /*0190*/ 	.word	0x00000038
        /*0194*/ 	.short	0x0100
        /*0196*/ 	.byte	0x07
	.zero		1


	//   ....[9]....
        /*0198*/ 	.word	0x00000760
        /*019c*/ 	.word	0x000000ff
        /*01a0*/ 	.word	0x00000058
        /*01a4*/ 	.short	0x0100
        /*01a6*/ 	.byte	0x07
	.zero		1


	//   ....[10]....
        /*01a8*/ 	.word	0x00000770
        /*01ac*/ 	.word	0x000000ff
        /*01b0*/ 	.word	0x00000040
        /*01b4*/ 	.short	0x0100
        /*01b6*/ 	.byte	0x07
	.zero		1


	//   ....[11]....
        /*01b8*/ 	.word	0x00000780
        /*01bc*/ 	.word	0x000000ff
        /*01c0*/ 	.word	0x00000060
        /*01c4*/ 	.short	0x0100
        /*01c6*/ 	.byte	0x07
	.zero		1


	//   ....[12]....
        /*01c8*/ 	.word	0x00000790
        /*01cc*/ 	.word	0x000000ff
        /*01d0*/ 	.word	0x00000048
        /*01d4*/ 	.short	0x0100
        /*01d6*/ 	.byte	0x07
	.zero		1


	//   ....[13]....
        /*01d8*/ 	.word	0x000007a0
        /*01dc*/ 	.word	0x000000ff
        /*01e0*/ 	.word	0x00000068
        /*01e4*/ 	.short	0x0100
        /*01e6*/ 	.byte	0x07
	.zero		1


	//   ....[14]....
        /*01e8*/ 	.word	0x00000890
        /*01ec*/ 	.word	0x000000ff
        /*01f0*/ 	.word	0x00000070
        /*01f4*/ 	.short	0x0100
        /*01f6*/ 	.byte	0x05
	.zero		1


	//   ....[15]....
        /*01f8*/ 	.word	0x000008a0
        /*01fc*/ 	.word	0x000000ff
        /*0200*/ 	.word	0x00000078
        /*0204*/ 	.short	0x0100
        /*0206*/ 	.byte	0x05
	.zero		1


	//   ....[16]....
        /*0208*/ 	.word	0x000009e0
        /*020c*/ 	.word	0x000000ff
        /*0210*/ 	.word	0x00000080
        /*0214*/ 	.short	0x0100
        /*0216*/ 	.byte	0x05
	.zero		1


	//   ....[17]....
        /*0218*/ 	.word	0x000009f0
        /*021c*/ 	.word	0x000000ff
        /*0220*/ 	.word	0x00000090
        /*0224*/ 	.short	0x0100
        /*0226*/ 	.byte	0x05
	.zero		1


	//   ....[18]....
        /*0228*/ 	.word	0x00000a00
        /*022c*/ 	.word	0x000000ff
        /*0230*/ 	.word	0x00000088
        /*0234*/ 	.short	0x0100
        /*0236*/ 	.byte	0x05
	.zero		1


	//   ....[19]....
        /*0238*/ 	.word	0x00000a10
        /*023c*/ 	.word	0x000000ff
        /*0240*/ 	.word	0x00000098
        /*0244*/ 	.short	0x0100
        /*0246*/ 	.byte	0x05
	.zero		1


	//   ....[20]....
        /*0248*/ 	.word	0x00000b40
        /*024c*/ 	.word	0x000000ff
        /*0250*/ 	.word	0x000000a0
        /*0254*/ 	.short	0x0100
        /*0256*/ 	.byte	0x07
	.zero		1


	//   ....[21]....
        /*0258*/ 	.word	0x00000b50
        /*025c*/ 	.word	0x000000ff
        /*0260*/ 	.word	0x000000b0
        /*0264*/ 	.short	0x0100
        /*0266*/ 	.byte	0x07
	.zero		1


	//   ....[22]....
        /*0268*/ 	.word	0x00000b60
        /*026c*/ 	.word	0x000000ff
        /*0270*/ 	.word	0x000000a8
        /*0274*/ 	.short	0x0100
        /*0276*/ 	.byte	0x07
	.zero		1


	//   ....[23]....
        /*0278*/ 	.word	0x00000b70
        /*027c*/ 	.word	0x000000ff
        /*0280*/ 	.word	0x000000b8
        /*0284*/ 	.short	0x0100
        /*0286*/ 	.byte	0x07
	.zero		1


	//   ....[24]....
        /*0288*/ 	.word	0x00000c60
        /*028c*/ 	.word	0x000000ff
        /*0290*/ 	.word	0x000000c0
        /*0294*/ 	.short	0x0100
        /*0296*/ 	.byte	0x05
	.zero		1


	//   ....[25]....
        /*0298*/ 	.word	0x00000c70
        /*029c*/ 	.word	0x000000ff
        /*02a0*/ 	.word	0x000000d0
        /*02a4*/ 	.short	0x0100
        /*02a6*/ 	.byte	0x05
	.zero		1


	//   ....[26]....
        /*02a8*/ 	.word	0x00000c80
        /*02ac*/ 	.word	0x000000ff
        /*02b0*/ 	.word	0x000000c8
        /*02b4*/ 	.short	0x0100
        /*02b6*/ 	.byte	0x05
	.zero		1


	//   ....[27]....
        /*02b8*/ 	.word	0x00000c90
        /*02bc*/ 	.word	0x000000ff
        /*02c0*/ 	.word	0x000000d8
        /*02c4*/ 	.short	0x0100
        /*02c6*/ 	.byte	0x05
	.zero		1


	//   ....[28]....
        /*02c8*/ 	.word	0x00001570
        /*02cc*/ 	.word	0x00000003
        /*02d0*/ 	.word	0x000000d0
        /*02d4*/ 	.short	0x010a
        /*02d6*/ 	.byte	0xff
	.zero		1


	//   ....[29]....
        /*02d8*/ 	.word	0x000015a0
        /*02dc*/ 	.word	0x00000003
        /*02e0*/ 	.word	0x000000c0
        /*02e4*/ 	.short	0x0101
        /*02e6*/ 	.byte	0xff
	.zero		1


	//   ....[30]....
        /*02e8*/ 	.word	0x00001670
        /*02ec*/ 	.word	0x000000ff
        /*02f0*/ 	.word	0x00000018
        /*02f4*/ 	.short	0x010a
        /*02f6*/ 	.byte	0x08
	.zero		1


	//   ....[31]....
        /*02f8*/ 	.word	0x00001720
        /*02fc*/ 	.word	0x000000ff
        /*0300*/ 	.word	0x00000018
        /*0304*/ 	.short	0x010a
        /*0306*/ 	.byte	0x21
	.zero		1


	//   ....[32]....
        /*0308*/ 	.word	0x00001870
        /*030c*/ 	.word	0x000000ff
        /*0310*/ 	.word	0x00000018
        /*0314*/ 	.short	0x010a
        /*0316*/ 	.byte	0x08
	.zero		1


	//   ....[33]....
        /*0318*/ 	.word	0x000019d0
        /*031c*/ 	.word	0x000000ff
        /*0320*/ 	.word	0x00000078
        /*0324*/ 	.short	0x0101
        /*0326*/ 	.byte	0x04
	.zero		1


	//   ....[34]....
        /*0328*/ 	.word	0x000019f0
        /*032c*/ 	.word	0x000000ff
        /*0330*/ 	.word	0x00000018
        /*0334*/ 	.short	0x010a
        /*0336*/ 	.byte	0x08
	.zero		1


	//   ....[35]....
        /*0338*/ 	.word	0x00001a80
        /*033c*/ 	.word	0x000000ff
        /*0340*/ 	.word	0x00000018
        /*0344*/ 	.short	0x010a
        /*0346*/ 	.byte	0x19
	.zero		1


	//   ....[36]....
        /*0348*/ 	.word	0x00001bd0
        /*034c*/ 	.word	0x000000ff
        /*0350*/ 	.word	0x00000018
        /*0354*/ 	.short	0x010a
        /*0356*/ 	.byte	0x08
	.zero		1


	//   ....[37]....
        /*0358*/ 	.word	0x00001d60
        /*035c*/ 	.word	0x00000002
        /*0360*/ 	.word	0x00000080
        /*0364*/ 	.short	0x010a
        /*0366*/ 	.byte	0xff
	.zero		1


	//   ....[38]....
        /*0368*/ 	.word	0x00001e20
        /*036c*/ 	.word	0x00000002
        /*0370*/ 	.word	0x00000000
        /*0374*/ 	.short	0x0101
        /*0376*/ 	.byte	0xff
	.zero		1


	//   ....[39]....
        /*0378*/ 	.word	0x00002380
        /*037c*/ 	.word	0x000000ff
        /*0380*/ 	.word	0x00000000
        /*0384*/ 	.short	0x010a
        /*0386*/ 	.byte	0x05
	.zero		1


	//   ....[40]....
        /*0388*/ 	.word	0x00002410
        /*038c*/ 	.word	0x000000ff
        /*0390*/ 	.word	0x00000000
        /*0394*/ 	.short	0x010a
        /*0396*/ 	.byte	0x05
	.zero		1


	//   ....[41]....
        /*0398*/ 	.word	0x000024b0
        /*039c*/ 	.word	0x00000000
        /*03a0*/ 	.word	0x00000000
        /*03a4*/ 	.short	0x010a
        /*03a6*/ 	.byte	0xff
	.zero		1


	//   ....[42]....
        /*03a8*/ 	.word	0x000025d0
        /*03ac*/ 	.word	0x00000000
        /*03b0*/ 	.word	0x000000c0
        /*03b4*/ 	.short	0x010a
        /*03b6*/ 	.byte	0xff
	.zero		1


	//   ....[43]....
        /*03b8*/ 	.word	0x00002630
        /*03bc*/ 	.word	0x00000004
        /*03c0*/ 	.word	0x00000000
        /*03c4*/ 	.short	0x0101
        /*03c6*/ 	.byte	0xff
	.zero		1


	//   ....[44]....
        /*03c8*/ 	.word	0x00002650
        /*03cc*/ 	.word	0x000000ff
        /*03d0*/ 	.word	0x00000090
        /*03d4*/ 	.short	0x010a
        /*03d6*/ 	.byte	0x05
	.zero		1


	//   ....[45]....
        /*03d8*/ 	.word	0x00002770
        /*03dc*/ 	.word	0x00000000
        /*03e0*/ 	.word	0x00000080
        /*03e4*/ 	.short	0x010a
        /*03e6*/ 	.byte	0xff
	.zero		1


	//   ....[46]....
        /*03e8*/ 	.word	0x00002880
        /*03ec*/ 	.word	0x00000000
        /*03f0*/ 	.word	0x00000000
        /*03f4*/ 	.short	0x0101
        /*03f6*/ 	.byte	0xff
	.zero		1


	//   ....[47]....
        /*03f8*/ 	.word	0x00002910
        /*03fc*/ 	.word	0x000000ff
        /*0400*/ 	.word	0x00000090
        /*0404*/ 	.short	0x0106
        /*0406*/ 	.byte	0x05
	.zero		1


	//   ....[48]....
        /*0408*/ 	.word	0x00002930
        /*040c*/ 	.word	0x000000ff
        /*0410*/ 	.word	0x00000090
        /*0414*/ 	.short	0x010a
        /*0416*/ 	.byte	0x05
	.zero		1


	//   ....[49]....
        /*0418*/ 	.word	0x000029c0
        /*041c*/ 	.word	0x000000ff
        /*0420*/ 	.word	0x00000090
        /*0424*/ 	.short	0x0106
        /*0426*/ 	.byte	0x04
	.zero		1


	//   ....[50]....
        /*0428*/ 	.word	0x00002a00
        /*042c*/ 	.word	0x00000000
        /*0430*/ 	.word	0x00000090
        /*0434*/ 	.short	0x010a
        /*0436*/ 	.byte	0xff
	.zero		1


	//   ....[51]....
        /*0438*/ 	.word	0x00002f30
        /*043c*/ 	.word	0x00000000
        /*0440*/ 	.word	0x00000080
        /*0444*/ 	.short	0x010a
        /*0446*/ 	.byte	0xff
	.zero		1


	//   ....[52]....
        /*0448*/ 	.word	0x00003040
        /*044c*/ 	.word	0x00000003
        /*0450*/ 	.word	0x00000000
        /*0454*/ 	.short	0x0101
        /*0456*/ 	.byte	0xff
	.zero		1


	//   ....[53]....
        /*0458*/ 	.word	0x00003050
        /*045c*/ 	.word	0x000000ff
        /*0460*/ 	.word	0x00000000
        /*0464*/ 	.short	0x010a
        /*0466*/ 	.byte	0x06
	.zero		1


	//   ....[54]....
        /*0468*/ 	.word	0x00003070
        /*046c*/ 	.word	0x000000ff
        /*0470*/ 	.word	0x000000b0
        /*0474*/ 	.short	0x010a
        /*0476*/ 	.byte	0x07
	.zero		1


	//   ....[55]....
        /*0478*/ 	.word	0x00003140
        /*047c*/ 	.word	0x000000ff
        /*0480*/ 	.word	0x00000000
        /*0484*/ 	.short	0x010a
        /*0486*/ 	.byte	0x06
	.zero		1


	//   ....[56]....
        /*0488*/ 	.word	0x00003270
        /*048c*/ 	.word	0x000000ff
        /*0490*/ 	.word	0x00000000
        /*0494*/ 	.short	0x010a
        /*0496*/ 	.byte	0x1a
	.zero		1


	//   ....[57]....
        /*0498*/ 	.word	0x00003510
        /*049c*/ 	.word	0x000000ff
        /*04a0*/ 	.word	0x00000000
        /*04a4*/ 	.short	0x010a
        /*04a6*/ 	.byte	0x06
	.zero		1


	//   ....[58]....
        /*04a8*/ 	.word	0x000035a0
        /*04ac*/ 	.word	0x000000ff
        /*04b0*/ 	.word	0x00000000
        /*04b4*/ 	.short	0x010a
        /*04b6*/ 	.byte	0x07
	.zero		1


	//   ....[59]....
        /*04b8*/ 	.word	0x00003a20
        /*04bc*/ 	.word	0x00000000
        /*04c0*/ 	.word	0x00000080
        /*04c4*/ 	.short	0x010a
        /*04c6*/ 	.byte	0xff
	.zero		1


	//   ....[60]....
        /*04c8*/ 	.word	0x00003ae0
        /*04cc*/ 	.word	0x00000000
        /*04d0*/ 	.word	0x00000000
        /*04d4*/ 	.short	0x0101
        /*04d6*/ 	.byte	0xff
	.zero		1


	//   ....[61]....
        /*04d8*/ 	.word	0x00003e00
        /*04dc*/ 	.word	0x000000ff
        /*04e0*/ 	.word	0x00000078
        /*04e4*/ 	.short	0x010a
        /*04e6*/ 	.byte	0x07
	.zero		1


	//   ....[62]....
        /*04e8*/ 	.word	0x00003ff0
        /*04ec*/ 	.word	0x000000ff
        /*04f0*/ 	.word	0x00000050
        /*04f4*/ 	.short	0x010a
        /*04f6*/ 	.byte	0x07
	.zero		1


	//   ....[63]....
        /*04f8*/ 	.word	0x00004160
        /*04fc*/ 	.word	0x000000ff
        /*0500*/ 	.word	0x00000030
        /*0504*/ 	.short	0x010b
        /*0506*/ 	.byte	0x07
	.zero		1


	//   ....[64]....
        /*0508*/ 	.word	0x00004170
        /*050c*/ 	.word	0x000000ff
        /*0510*/ 	.word	0x00000000
        /*0514*/ 	.short	0x0101
        /*0516*/ 	.byte	0x08
	.zero		1


	//   ....[65]....
        /*0518*/ 	.word	0x00004190
        /*051c*/ 	.word	0x000000ff
        /*0520*/ 	.word	0x00000058
        /*0524*/ 	.short	0x010a
        /*0526*/ 	.byte	0x07
	.zero		1


	//   ....[66]....
        /*0528*/ 	.word	0x000042f0
        /*052c*/ 	.word	0x000000ff
        /*0530*/ 	.word	0x00000038
        /*0534*/ 	.short	0x010b
        /*0536*/ 	.byte	0x07
	.zero		1


	//   ....[67]....
        /*0538*/ 	.word	0x00004300
        /*053c*/ 	.word	0x000000ff
        /*0540*/ 	.word	0x00000000
        /*0544*/ 	.short	0x0101
        /*0546*/ 	.byte	0x08
	.zero		1


	//   ....[68]....
        /*0548*/ 	.word	0x00004310
        /*054c*/ 	.word	0x000000ff
        /*0550*/ 	.word	0x00000060
        /*0554*/ 	.short	0x010a
        /*0556*/ 	.byte	0x07
	.zero		1


	//   ....[69]....
        /*0558*/ 	.word	0x000044b0
        /*055c*/ 	.word	0x000000ff
        /*0560*/ 	.word	0x00000040
        /*0564*/ 	.short	0x010b
        /*0566*/ 	.byte	0x07
	.zero		1


	//   ....[70]....
        /*0568*/ 	.word	0x00004520
        /*056c*/ 	.word	0x000000ff
        /*0570*/ 	.word	0x00000000
        /*0574*/ 	.short	0x0101
        /*0576*/ 	.byte	0x08
	.zero		1


	//   ....[71]....
        /*0578*/ 	.word	0x00004550
        /*057c*/ 	.word	0x000000ff
        /*0580*/ 	.word	0x00000068
        /*0584*/ 	.short	0x010a
        /*0586*/ 	.byte	0x07
	.zero		1


	//   ....[72]....
        /*0588*/ 	.word	0x00004760
        /*058c*/ 	.word	0x000000ff
        /*0590*/ 	.word	0x00000048
        /*0594*/ 	.short	0x010b
        /*0596*/ 	.byte	0x07
	.zero		1


	//   ....[73]....
        /*0598*/ 	.word	0x00004780
        /*059c*/ 	.word	0x000000ff
        /*05a0*/ 	.word	0x00000000
        /*05a4*/ 	.short	0x0101
        /*05a6*/ 	.byte	0x0d
	.zero		1


	//   ....[74]....
        /*05a8*/ 	.word	0x000047b0
        /*05ac*/ 	.word	0x000000ff
        /*05b0*/ 	.word	0x00000050
        /*05b4*/ 	.short	0x010a
        /*05b6*/ 	.byte	0x07
	.zero		1


	//   ....[75]....
        /*05b8*/ 	.word	0x000047d0
        /*05bc*/ 	.word	0x000000ff
        /*05c0*/ 	.word	0x00000058
        /*05c4*/ 	.short	0x010a
        /*05c6*/ 	.byte	0x07
	.zero		1


	//   ....[76]....
        /*05c8*/ 	.word	0x000047f0
        /*05cc*/ 	.word	0x000000ff
        /*05d0*/ 	.word	0x00000060
        /*05d4*/ 	.short	0x010a
        /*05d6*/ 	.byte	0x07
	.zero		1


	//   ....[77]....
        /*05d8*/ 	.word	0x00004830
        /*05dc*/ 	.word	0x00000000
        /*05e0*/ 	.word	0x00000068
        /*05e4*/ 	.short	0x010a
        /*05e6*/ 	.byte	0xff
	.zero		1


	//   ....[78]....
        /*05e8*/ 	.word	0x00004b70
        /*05ec*/ 	.word	0x00000000
        /*05f0*/ 	.word	0x00000080
        /*05f4*/ 	.short	0x010a
        /*05f6*/ 	.byte	0xff
	.zero		1


	//   ....[79]....
        /*05f8*/ 	.word	0x00004c80
        /*05fc*/ 	.word	0x00000000
        /*0600*/ 	.word	0x00000000
        /*0604*/ 	.short	0x0101
        /*0606*/ 	.byte	0xff
	.zero		1


	//   ....[80]....
        /*0608*/ 	.word	0x000056e0
        /*060c*/ 	.word	0x00000003
        /*0610*/ 	.word	0x00000030
        /*0614*/ 	.short	0x010a
        /*0616*/ 	.byte	0xff
	.zero		1


	//   ....[81]....
        /*0618*/ 	.word	0x00005720
        /*061c*/ 	.word	0x0000006c
        /*0620*/ 	.word	0x000000a0
        /*0624*/ 	.short	0x010a
        /*0626*/ 	.byte	0xff
	.zero		1


	//   ....[82]....
        /*0628*/ 	.word	0x00005860
        /*062c*/ 	.word	0x00000003
        /*0630*/ 	.word	0x00000030
        /*0634*/ 	.short	0x010a
        /*0636*/ 	.byte	0xff
	.zero		1


	//   ....[83]....
        /*0638*/ 	.word	0x000059a0
        /*063c*/ 	.word	0x00000000
        /*0640*/ 	.word	0x00000000
        /*0644*/ 	.short	0x0101
        /*0646*/ 	.byte	0xff
	.zero		1


	//   ....[84]....
        /*0648*/ 	.word	0x00005a20
        /*064c*/ 	.word	0x0000006c
        /*0650*/ 	.word	0x000000a0
        /*0654*/ 	.short	0x010a
        /*0656*/ 	.byte	0xff
	.zero		1


	//   ....[85]....
        /*0658*/ 	.word	0x00006db0
        /*065c*/ 	.word	0x00000076
        /*0660*/ 	.word	0x00000030
        /*0664*/ 	.short	0x010a
        /*0666*/ 	.byte	0xff
	.zero		1


	//   ....[86]....
        /*0668*/ 	.word	0x00006e80
        /*066c*/ 	.word	0x00000076
        /*0670*/ 	.word	0x00000030
        /*0674*/ 	.short	0x010a
        /*0676*/ 	.byte	0xff
	.zero		1


	//   ....[87]....
        /*0678*/ 	.word	0x00006fe0
        /*067c*/ 	.word	0x00000003
        /*0680*/ 	.word	0x00000000
        /*0684*/ 	.short	0x0101
        /*0686*/ 	.byte	0xff
	.zero		1


	//   ....[88]....
        /*0688*/ 	.word	0x00008350
        /*068c*/ 	.word	0x00000000
        /*0690*/ 	.word	0x00000030
        /*0694*/ 	.short	0x010a
        /*0696*/ 	.byte	0xff
	.zero		1


	//   ....[89]....
        /*0698*/ 	.word	0x00008420
        /*069c*/ 	.word	0x00000000
        /*06a0*/ 	.word	0x00000030
        /*06a4*/ 	.short	0x010a
        /*06a6*/ 	.byte	0xff
	.zero		1


	//   ....[90]....
        /*06a8*/ 	.word	0x00008560
        /*06ac*/ 	.word	0x00000000
        /*06b0*/ 	.word	0x00000000
        /*06b4*/ 	.short	0x0101
        /*06b6*/ 	.byte	0xff
	.zero		1


	//   ....[91]....
        /*06b8*/ 	.word	0x00009920
        /*06bc*/ 	.word	0x00000000
        /*06c0*/ 	.word	0x00000030
        /*06c4*/ 	.short	0x010a
        /*06c6*/ 	.byte	0xff
	.zero		1


	//   ....[92]....
        /*06c8*/ 	.word	0x000099f0
        /*06cc*/ 	.word	0x00000000
        /*06d0*/ 	.word	0x00000030
        /*06d4*/ 	.short	0x010a
        /*06d6*/ 	.byte	0xff
	.zero		1


	//   ....[93]....
        /*06d8*/ 	.word	0x00009b30
        /*06dc*/ 	.word	0x00000000
        /*06e0*/ 	.word	0x00000000
        /*06e4*/ 	.short	0x0101
        /*06e6*/ 	.byte	0xff
	.zero		1


	//   ....[94]....
        /*06e8*/ 	.word	0x00009f70
        /*06ec*/ 	.word	0x000000ff
        /*06f0*/ 	.word	0x00000000
        /*06f4*/ 	.short	0x0101
        /*06f6*/ 	.byte	0x05
	.zero		1


	//   ....[95]....
        /*06f8*/ 	.word	0x0000b0b0
        /*06fc*/ 	.word	0x00000003
        /*0700*/ 	.word	0x000000d0
        /*0704*/ 	.short	0x010a
        /*0706*/ 	.byte	0xff
	.zero		1


	//   ....[96]....
        /*0708*/ 	.word	0x0000b110
        /*070c*/ 	.word	0x00000002
        /*0710*/ 	.word	0x00000018
        /*0714*/ 	.short	0x010a
        /*0716*/ 	.byte	0xff
	.zero		1


	//   ....[97]....
        /*0718*/ 	.word	0x0000b170
        /*071c*/ 	.word	0x00000002
        /*0720*/ 	.word	0x00000018
        /*0724*/ 	.short	0x010a
        /*0726*/ 	.byte	0xff
	.zero		1


	//   ....[98]....
        /*0728*/ 	.word	0x0000b1c0
        /*072c*/ 	.word	0x00000002
        /*0730*/ 	.word	0x00000080
        /*0734*/ 	.short	0x010a
        /*0736*/ 	.byte	0xff
	.zero		1


	//   ....[99]....
        /*0738*/ 	.word	0x0000b220
        /*073c*/ 	.word	0x00000000
        /*0740*/ 	.word	0x00000000
        /*0744*/ 	.short	0x010a
        /*0746*/ 	.byte	0xff
	.zero		1


	//   ....[100]....
        /*0748*/ 	.word	0x0000b280
        /*074c*/ 	.word	0x00000000
        /*0750*/ 	.word	0x00000000
        /*0754*/ 	.short	0x010a
        /*0756*/ 	.byte	0xff
	.zero		1


	//   ....[101]....
        /*0758*/ 	.word	0x0000b2d0
        /*075c*/ 	.word	0x00000000
        /*0760*/ 	.word	0x000000c0
        /*0764*/ 	.short	0x010a
        /*0766*/ 	.byte	0xff
	.zero		1


	//   ....[102]....
        /*0768*/ 	.word	0x0000b330
        /*076c*/ 	.word	0x00000000
        /*0770*/ 	.word	0x00000090
        /*0774*/ 	.short	0x010a
        /*0776*/ 	.byte	0xff
	.zero		1


	//   ....[103]....
        /*0778*/ 	.word	0x0000b380
        /*077c*/ 	.word	0x00000000
        /*0780*/ 	.word	0x00000080
        /*0784*/ 	.short	0x010a
        /*0786*/ 	.byte	0xff
	.zero		1


	//   ....[104]....
        /*0788*/ 	.word	0x0000b3e0
        /*078c*/ 	.word	0x00000000
        /*0790*/ 	.word	0x00000090
        /*0794*/ 	.short	0x010a
        /*0796*/ 	.byte	0xff
	.zero		1


	//   ....[105]....
        /*0798*/ 	.word	0x0000b430
        /*079c*/ 	.word	0x00000000
        /*07a0*/ 	.word	0x00000080
        /*07a4*/ 	.short	0x010a
        /*07a6*/ 	.byte	0xff
	.zero		1


	//   ....[106]....
        /*07a8*/ 	.word	0x0000b490
        /*07ac*/ 	.word	0x00000003
        /*07b0*/ 	.word	0x000000b0
        /*07b4*/ 	.short	0x010a
        /*07b6*/ 	.byte	0xff
	.zero		1


	//   ....[107]....
        /*07b8*/ 	.word	0x0000b4f0
        /*07bc*/ 	.word	0x00000000
        /*07c0*/ 	.word	0x00000000
        /*07c4*/ 	.short	0x010a
        /*07c6*/ 	.byte	0xff
	.zero		1


	//   ....[108]....
        /*07c8*/ 	.word	0x0000b550
        /*07cc*/ 	.word	0x00000000
        /*07d0*/ 	.word	0x00000000
        /*07d4*/ 	.short	0x010a
        /*07d6*/ 	.byte	0xff
	.zero		1


	//   ....[109]....
        /*07d8*/ 	.word	0x0000b5b0
        /*07dc*/ 	.word	0x00000000
        /*07e0*/ 	.word	0x00000000
        /*07e4*/ 	.short	0x010a
        /*07e6*/ 	.byte	0xff
	.zero		1


	//   ....[110]....
        /*07e8*/ 	.word	0x0000b600
        /*07ec*/ 	.word	0x00000000
        /*07f0*/ 	.word	0x00000080
        /*07f4*/ 	.short	0x010a
        /*07f6*/ 	.byte	0xff
	.zero		1


	//   ....[111]....
        /*07f8*/ 	.word	0x0000b660
        /*07fc*/ 	.word	0x00000000
        /*0800*/ 	.word	0x00000078
        /*0804*/ 	.short	0x010a
        /*0806*/ 	.byte	0xff
	.zero		1


	//   ....[112]....
        /*0808*/ 	.word	0x0000b6c0
        /*080c*/ 	.word	0x00000003
        /*0810*/ 	.word	0x00000050
        /*0814*/ 	.short	0x010a
        /*0816*/ 	.byte	0xff
	.zero		1


	//   ....[113]....
        /*0818*/ 	.word	0x0000b720
        /*081c*/ 	.word	0x00000003
        /*0820*/ 	.word	0x00000058
        /*0824*/ 	.short	0x010a
        /*0826*/ 	.byte	0xff
	.zero		1


	//   ....[114]....
        /*0828*/ 	.word	0x0000b780
        /*082c*/ 	.word	0x00000003
        /*0830*/ 	.word	0x00000060
        /*0834*/ 	.short	0x010a
        /*0836*/ 	.byte	0xff
	.zero		1


	//   ....[115]....
        /*0838*/ 	.word	0x0000b7e0
        /*083c*/ 	.word	0x00000003
        /*0840*/ 	.word	0x00000068
        /*0844*/ 	.short	0x010a
        /*0846*/ 	.byte	0xff
	.zero		1


	//   ....[116]....
        /*0848*/ 	.word	0x0000b840
        /*084c*/ 	.word	0x00000000
        /*0850*/ 	.word	0x00000050
        /*0854*/ 	.short	0x010a
        /*0856*/ 	.byte	0xff
	.zero		1


	//   ....[117]....
        /*0858*/ 	.word	0x0000b8a0
        /*085c*/ 	.word	0x00000000
        /*0860*/ 	.word	0x00000058
        /*0864*/ 	.short	0x010a
        /*0866*/ 	.byte	0xff
	.zero		1


	//   ....[118]....
        /*0868*/ 	.word	0x0000b900
        /*086c*/ 	.word	0x00000000
        /*0870*/ 	.word	0x00000060
        /*0874*/ 	.short	0x010a
        /*0876*/ 	.byte	0xff
	.zero		1


	//   ....[119]....
        /*0878*/ 	.word	0x0000b950
        /*087c*/ 	.word	0x00000000
        /*0880*/ 	.word	0x00000080
        /*0884*/ 	.short	0x010a
        /*0886*/ 	.byte	0xff
	.zero		1


	//   ....[120]....
        /*0888*/ 	.word	0x0000b9a0
        /*088c*/ 	.word	0x00000003
        /*0890*/ 	.word	0x00000030
        /*0894*/ 	.short	0x010a
        /*0896*/ 	.byte	0xff
	.zero		1


	//   ....[121]....
        /*0898*/ 	.word	0x0000b9f0
        /*089c*/ 	.word	0x0000006c
        /*08a0*/ 	.word	0x000000a0
        /*08a4*/ 	.short	0x010a
        /*08a6*/ 	.byte	0xff
	.zero		1


	//   ....[122]....
        /*08a8*/ 	.word	0x0000ba40
        /*08ac*/ 	.word	0x00000076
        /*08b0*/ 	.word	0x00000030
        /*08b4*/ 	.short	0x010a
        /*08b6*/ 	.byte	0xff
	.zero		1


	//   ....[123]....
        /*08b8*/ 	.word	0x0000ba90
        /*08bc*/ 	.word	0x00000000
        /*08c0*/ 	.word	0x00000030
        /*08c4*/ 	.short	0x010a
        /*08c6*/ 	.byte	0xff
	.zero		1


	//   ....[124]....
        /*08c8*/ 	.word	0x0000bae0
        /*08cc*/ 	.word	0x00000000
        /*08d0*/ 	.word	0x00000030
        /*08d4*/ 	.short	0x010a
        /*08d6*/ 	.byte	0xff
	.zero		1


	//----- nvinfo : EIATTR_NUM_MBARRIERS
	.align		4
.L_48:
        /*08d8*/ 	.byte	0x03, 0x38
        /*08da*/ 	.short	0x001c


	//----- nvinfo : EIATTR_EXIT_INSTR_OFFSETS
	.align		4
        /*08dc*/ 	.byte	0x04, 0x1c
        /*08de*/ 	.short	(.L_50 - .L_49)


	//   ....[0]....
.L_49:
        /*08e0*/ 	.word	0x000024e0


	//   ....[1]....
        /*08e4*/ 	.word	0x000029d0


	//   ....[2]....
        /*08e8*/ 	.word	0x00002a30


	//   ....[3]....
        /*08ec*/ 	.word	0x00003800


	//   ....[4]....
        /*08f0*/ 	.word	0x00004860


	//   ....[5]....
        /*08f4*/ 	.word	0x000048a0


	//   ....[6]....
        /*08f8*/ 	.word	0x0000b0a0


	//----- nvinfo : EIATTR_MAX_THREADS
	.align		4
.L_50:
        /*08fc*/ 	.byte	0x04, 0x05
        /*08fe*/ 	.short	(.L_52 - .L_51)
.L_51:
        /*0900*/ 	.word	0x00000100
        /*0904*/ 	.word	0x00000001
        /*0908*/ 	.word	0x00000001


	//----- nvinfo : EIATTR_CRS_STACK_SIZE
	.align		4
.L_52:
        /*090c*/ 	.byte	0x04, 0x1e
        /*090e*/ 	.short	(.L_54 - .L_53)
.L_53:
        /*0910*/ 	.word	0x00000000


	//----- nvinfo : EIATTR_CBANK_PARAM_SIZE
	.align		4
.L_54:
        /*0914*/ 	.byte	0x03, 0x19
        /*0916*/ 	.short	0x0800


	//----- nvinfo : EIATTR_PARAM_CBANK
	.align		4
        /*0918*/ 	.byte	0x04, 0x0a
        /*091a*/ 	.short	(.L_56 - .L_55)
	.align		4
.L_55:
        /*091c*/ 	.word	index@(.nv.constant0._ZN7cutlass13device_kernelINS_4gemm6kernel13GemmUniversalIN4cute5tupleIJiiiiEEENS1_10collective13CollectiveMmaINS1_35MainloopSm100TmaUmmaWarpSpecializedILi3ELi2ELi2ENS5_IJNS4_1CILi1EEESB_SB_EEEEENS5_IJNSA_ILi128EEENSA_ILi256EEESE_EEEaNS5_IJSB_llEEEaSH_NS4_8TiledMMAINS4_8MMA_AtomIJNS4_15SM100_MMA_S8_SSIaaiLi128ELi256ELNS4_4UMMA5MajorE1ELSM_1ELNSL_8SaturateE0EEEEEENS4_6LayoutISC_NS5_IJNSA_ILi0EEESR_SR_EEEEENS5_IJNS4_10UnderscoreESU_SU_EEEEENS4_13SM90_TMA_LOADENS4_14ComposedLayoutINS4_7SwizzleILi3ELi4ELi3EEENS4_18smem_ptr_flag_bitsILi8EEENSQ_INS5_IJSE_NSA_ILi8EEEEEENS5_IJSB_SE_EEEEEEEvNS4_8identityESX_S17_vS18_EENS_8epilogue10collective18CollectiveEpilogueINS1A_23Sm100TmaWarpSpecializedILi4ELi2ELi64ELb0ELb0EEEJSG_NS5_IJNSQ_ISE_SB_EENSQ_INSA_ILi64EEESB_EEEEEaNS5_IJlSB_lEEEaS1J_NS1A_6fusion15FusionCallbacksIS1E_NS1K_17LinearCombinationIaiaiLNS_15FloatRoundStyleE2EEESG_S1I_JEEENS4_5SM1004TMEM4LOAD26SM100_TMEM_LOAD_32dp32b64xESX_NSY_INSZ_ILi2ELi4ELi3EEES12_NSQ_INS5_IJS13_S1G_EEENS5_IJS1G_SB_EEEEEEENS4_39AutoVectorizingCopyWithAssumedAlignmentILi128EEENS4_14SM90_TMA_STOREES1Y_S20_S20_EEEvvEEEEvNT_6ParamsE)
        /*0920*/ 	.short	0x0380
        /*0922*/ 	.short	0x0800


	//----- nvinfo : EIATTR_SW_WAR
	.align		4
.L_56:
        /*0924*/ 	.byte	0x04, 0x36
        /*0926*/ 	.short	(.L_58 - .L_57)
.L_57:
        /*0928*/ 	.word	0x00000008
.L_58:


//--------------------- .nv.callgraph             --------------------------
	.section	.nv.callgraph,"",@"SHT_CUDA_CALLGRAPH"
	.align	4
	.sectionentsize	8
	.align		4
        /*0000*/ 	.word	0x00000000
	.align		4
        /*0004*/ 	.word	0xffffffff
	.align		4
        /*0008*/ 	.word	index@(_ZN7cutlass13device_kernelINS_4gemm6kernel13GemmUniversalIN4cute5tupleIJiiiiEEENS1_10collective13CollectiveMmaINS1_35MainloopSm100TmaUmmaWarpSpecializedILi3ELi2ELi2ENS5_IJNS4_1CILi1EEESB_SB_EEEEENS5_IJNSA_ILi128EEENSA_ILi256EEESE_EEEaNS5_IJSB_llEEEaSH_NS4_8TiledMMAINS4_8MMA_AtomIJNS4_15SM100_MMA_S8_SSIaaiLi128ELi256ELNS4_4UMMA5MajorE1ELSM_1ELNSL_8SaturateE0EEEEEENS4_6LayoutISC_NS5_IJNSA_ILi0EEESR_SR_EEEEENS5_IJNS4_10UnderscoreESU_SU_EEEEENS4_13SM90_TMA_LOADENS4_14ComposedLayoutINS4_7SwizzleILi3ELi4ELi3EEENS4_18smem_ptr_flag_bitsILi8EEENSQ_INS5_IJSE_NSA_ILi8EEEEEENS5_IJSB_SE_EEEEEEEvNS4_8identityESX_S17_vS18_EENS_8epilogue10collective18CollectiveEpilogueINS1A_23Sm100TmaWarpSpecializedILi4ELi2ELi64ELb0ELb0EEEJSG_NS5_IJNSQ_ISE_SB_EENSQ_INSA_ILi64EEESB_EEEEEaNS5_IJlSB_lEEEaS1J_NS1A_6fusion15FusionCallbacksIS1E_NS1K_17LinearCombinationIaiaiLNS_15FloatRoundStyleE2EEESG_S1I_JEEENS4_5SM1004TMEM4LOAD26SM100_TMEM_LOAD_32dp32b64xESX_NSY_INSZ_ILi2ELi4ELi3EEES12_NSQ_INS5_IJS13_S1G_EEENS5_IJS1G_SB_EEEEEEENS4_39AutoVectorizingCopyWithAssumedAlignmentILi128EEENS4_14SM90_TMA_STOREES1Y_S20_S20_EEEvvEEEEvNT_6ParamsE)
	.align		4
        /*000c*/ 	.word	index@(__assertfail)
	.align		4
        /*0010*/ 	.word	0x00000000
	.align		4
        /*0014*/ 	.word	0xfffffffe
	.align		4
        /*0018*/ 	.word	0x00000000
	.align		4
        /*001c*/ 	.word	0xfffffffd
	.align		4
        /*0020*/ 	.word	0x00000000
	.align		4
        /*0024*/ 	.word	0xfffffffc


//--------------------- .nv.constant4             --------------------------
	.section	.nv.constant4,"a",@progbits
	.align	8
	.align		8
.nv.constant4:
        /*0000*/ 	.dword	__assertfail
	.align		8
        /*0008*/ 	.dword	__unnamed_1
	.align		8
        /*0010*/ 	.dword	__unnamed_2
	.align		8
        /*0018*/ 	.dword	__unnamed_3
	.align		8
        /*0020*/ 	.dword	_ZN40_INTERNAL_415bec1a_4_k_cu_1ffae98a_362714cuda3std3__45__cpo5beginE
	.align		8
        /*0028*/ 	.dword	_ZN40_INTERNAL_415bec1a_4_k_cu_1ffae98a_362714cuda3std3__45__cpo3endE
	.align		8
        /*0030*/ 	.dword	_ZN40_INTERNAL_415bec1a_4_k_cu_1ffae98a_362714cuda3std3__45__cpo6cbeginE
	.align		8
        /*0038*/ 	.dword	_ZN40_INTERNAL_415bec1a_4_k_cu_1ffae98a_362714cuda3std3__45__cpo4cendE
	.align		8
        /*0040*/ 	.dword	_ZN40_INTERNAL_415bec1a_4_k_cu_1ffae98a_362714cuda3std3__442_GLOBAL__N__415bec1a_4_k_cu_1ffae98a_362716ignoreE
	.align		8
        /*0048*/ 	.dword	_ZN40_INTERNAL_415bec1a_4_k_cu_1ffae98a_362714cuda3std3__419piecewise_constructE
	.align		8
        /*0050*/ 	.dword	_ZN40_INTERNAL_415bec1a_4_k_cu_1ffae98a_362714cuda3std3__48in_placeE
	.align		8
        /*0058*/ 	.dword	_ZN40_INTERNAL_415bec1a_4_k_cu_1ffae98a_362714cuda3std6ranges3__45__cpo4swapE
	.align		8
        /*0060*/ 	.dword	_ZN40_INTERNAL_415bec1a_4_k_cu_1ffae98a_362714cuda3std6ranges3__45__cpo9iter_moveE
	.align		8
        /*0068*/ 	.dword	_ZN40_INTERNAL_415bec1a_4_k_cu_1ffae98a_362714cute7productE
	.align		8
        /*0070*/ 	.dword	_ZN40_INTERNAL_415bec1a_4_k_cu_1ffae98a_362714cute1_E
	.align		8
        /*0078*/ 	.dword	$str$25
	.align		8
        /*0080*/ 	.dword	$str$26
	.align		8
        /*0088*/ 	.dword	$str$27
	.align		8
        /*0090*/ 	.dword	$str$28


//--------------------- .text._ZN7cutlass13device_kernelINS_4gemm6kernel13GemmUniversalIN4cute5tupleIJiiiiEEENS1_10collective13CollectiveMmaINS1_35MainloopSm100TmaUmmaWarpSpecializedILi3ELi2ELi2ENS5_IJNS4_1CILi1EEESB_SB_EEEEENS5_IJNSA_ILi128EEENSA_ILi256EEESE_EEEaNS5_IJSB_llEEEaSH_NS4_8TiledMMAINS4_8MMA_AtomIJNS4_15SM100_MMA_S8_SSIaaiLi128ELi256ELNS4_4UMMA5MajorE1ELSM_1ELNSL_8SaturateE0EEEEEENS4_6LayoutISC_NS5_IJNSA_ILi0EEESR_SR_EEEEENS5_IJNS4_10UnderscoreESU_SU_EEEEENS4_13SM90_TMA_LOADENS4_14ComposedLayoutINS4_7SwizzleILi3ELi4ELi3EEENS4_18smem_ptr_flag_bitsILi8EEENSQ_INS5_IJSE_NSA_ILi8EEEEEENS5_IJSB_SE_EEEEEEEvNS4_8identityESX_S17_vS18_EENS_8epilogue10collective18CollectiveEpilogueINS1A_23Sm100TmaWarpSpecializedILi4ELi2ELi64ELb0ELb0EEEJSG_NS5_IJNSQ_ISE_SB_EENSQ_INSA_ILi64EEESB_EEEEEaNS5_IJlSB_lEEEaS1J_NS1A_6fusion15FusionCallbacksIS1E_NS1K_17LinearCombinationIaiaiLNS_15FloatRoundStyleE2EEESG_S1I_JEEENS4_5SM1004TMEM4LOAD26SM100_TMEM_LOAD_32dp32b64xESX_NSY_INSZ_ILi2ELi4ELi3EEES12_NSQ_INS5_IJS13_S1G_EEENS5_IJS1G_SB_EEEEEEENS4_39AutoVectorizingCopyWithAssumedAlignmentILi128EEENS4_14SM90_TMA_STOREES1Y_S20_S20_EEEvvEEEEvNT_6ParamsE --------------------------
	.section	.text._ZN7cutlass13device_kernelINS_4gemm6kernel13GemmUniversalIN4cute5tupleIJiiiiEEENS1_10collective13CollectiveMmaINS1_35MainloopSm100TmaUmmaWarpSpecializedILi3ELi2ELi2ENS5_IJNS4_1CILi1EEESB_SB_EEEEENS5_IJNSA_ILi128EEENSA_ILi256EEESE_EEEaNS5_IJSB_llEEEaSH_NS4_8TiledMMAINS4_8MMA_AtomIJNS4_15SM100_MMA_S8_SSIaaiLi128ELi256ELNS4_4UMMA5MajorE1ELSM_1ELNSL_8SaturateE0EEEEEENS4_6LayoutISC_NS5_IJNSA_ILi0EEESR_SR_EEEEENS5_IJNS4_10UnderscoreESU_SU_EEEEENS4_13SM90_TMA_LOADENS4_14ComposedLayoutINS4_7SwizzleILi3ELi4ELi3EEENS4_18smem_ptr_flag_bitsILi8EEENSQ_INS5_IJSE_NSA_ILi8EEEEEENS5_IJSB_SE_EEEEEEEvNS4_8identityESX_S17_vS18_EENS_8epilogue10collective18CollectiveEpilogueINS1A_23Sm100TmaWarpSpecializedILi4ELi2ELi64ELb0ELb0EEEJSG_NS5_IJNSQ_ISE_SB_EENSQ_INSA_ILi64EEESB_EEEEEaNS5_IJlSB_lEEEaS1J_NS1A_6fusion15FusionCallbacksIS1E_NS1K_17LinearCombinationIaiaiLNS_15FloatRoundStyleE2EEESG_S1I_JEEENS4_5SM1004TMEM4LOAD26SM100_TMEM_LOAD_32dp32b64xESX_NSY_INSZ_ILi2ELi4ELi3EEES12_NSQ_INS5_IJS13_S1G_EEENS5_IJS1G_SB_EEEEEEENS4_39AutoVectorizingCopyWithAssumedAlignmentILi128EEENS4_14SM90_TMA_STOREES1Y_S20_S20_EEEvvEEEEvNT_6ParamsE,"ax",@progbits
	.align	128
.text._ZN7cutlass13device_kernelINS_4gemm6kernel13GemmUniversalIN4cute5tupleIJiiiiEEENS1_10collective13CollectiveMmaINS1_35MainloopSm100TmaUmmaWarpSpecializedILi3ELi2ELi2ENS5_IJNS4_1CILi1EEESB_SB_EEEEENS5_IJNSA_ILi128EEENSA_ILi256EEESE_EEEaNS5_IJSB_llEEEaSH_NS4_8TiledMMAINS4_8MMA_AtomIJNS4_15SM100_MMA_S8_SSIaaiLi128ELi256ELNS4_4UMMA5MajorE1ELSM_1ELNSL_8SaturateE0EEEEEENS4_6LayoutISC_NS5_IJNSA_ILi0EEESR_SR_EEEEENS5_IJNS4_10UnderscoreESU_SU_EEEEENS4_13SM90_TMA_LOADENS4_14ComposedLayoutINS4_7SwizzleILi3ELi4ELi3EEENS4_18smem_ptr_flag_bitsILi8EEENSQ_INS5_IJSE_NSA_ILi8EEEEEENS5_IJSB_SE_EEEEEEEvNS4_8identityESX_S17_vS18_EENS_8epilogue10collective18CollectiveEpilogueINS1A_23Sm100TmaWarpSpecializedILi4ELi2ELi64ELb0ELb0EEEJSG_NS5_IJNSQ_ISE_SB_EENSQ_INSA_ILi64EEESB_EEEEEaNS5_IJlSB_lEEEaS1J_NS1A_6fusion15FusionCallbacksIS1E_NS1K_17LinearCombinationIaiaiLNS_15FloatRoundStyleE2EEESG_S1I_JEEENS4_5SM1004TMEM4LOAD26SM100_TMEM_LOAD_32dp32b64xESX_NSY_INSZ_ILi2ELi4ELi3EEES12_NSQ_INS5_IJS13_S1G_EEENS5_IJS1G_SB_EEEEEEENS4_39AutoVectorizingCopyWithAssumedAlignmentILi128EEENS4_14SM90_TMA_STOREES1Y_S20_S20_EEEvvEEEEvNT_6ParamsE:
        .type           _ZN7cutlass13device_kernelINS_4gemm6kernel13GemmUniversalIN4cute5tupleIJiiiiEEENS1_10collective13CollectiveMmaINS1_35MainloopSm100TmaUmmaWarpSpecializedILi3ELi2ELi2ENS5_IJNS4_1CILi1EEESB_SB_EEEEENS5_IJNSA_ILi128EEENSA_ILi256EEESE_EEEaNS5_IJSB_llEEEaSH_NS4_8TiledMMAINS4_8MMA_AtomIJNS4_15SM100_MMA_S8_SSIaaiLi128ELi256ELNS4_4UMMA5MajorE1ELSM_1ELNSL_8SaturateE0EEEEEENS4_6LayoutISC_NS5_IJNSA_ILi0EEESR_SR_EEEEENS5_IJNS4_10UnderscoreESU_SU_EEEEENS4_13SM90_TMA_LOADENS4_14ComposedLayoutINS4_7SwizzleILi3ELi4ELi3EEENS4_18smem_ptr_flag_bitsILi8EEENSQ_INS5_IJSE_NSA_ILi8EEEEEENS5_IJSB_SE_EEEEEEEvNS4_8identityESX_S17_vS18_EENS_8epilogue10collective18CollectiveEpilogueINS1A_23Sm100TmaWarpSpecializedILi4ELi2ELi64ELb0ELb0EEEJSG_NS5_IJNSQ_ISE_SB_EENSQ_INSA_ILi64EEESB_EEEEEaNS5_IJlSB_lEEEaS1J_NS1A_6fusion15FusionCallbacksIS1E_NS1K_17LinearCombinationIaiaiLNS_15FloatRoundStyleE2EEESG_S1I_JEEENS4_5SM1004TMEM4LOAD26SM100_TMEM_LOAD_32dp32b64xESX_NSY_INSZ_ILi2ELi4ELi3EEES12_NSQ_INS5_IJS13_S1G_EEENS5_IJS1G_SB_EEEEEEENS4_39AutoVectorizingCopyWithAssumedAlignmentILi128EEENS4_14SM90_TMA_STOREES1Y_S20_S20_EEEvvEEEEvNT_6ParamsE,@function
        .size           _ZN7cutlass13device_kernelINS_4gemm6kernel13GemmUniversalIN4cute5tupleIJiiiiEEENS1_10collective13CollectiveMmaINS1_35MainloopSm100TmaUmmaWarpSpecializedILi3ELi2ELi2ENS5_IJNS4_1CILi1EEESB_SB_EEEEENS5_IJNSA_ILi128EEENSA_ILi256EEESE_EEEaNS5_IJSB_llEEEaSH_NS4_8TiledMMAINS4_8MMA_AtomIJNS4_15SM100_MMA_S8_SSIaaiLi128ELi256ELNS4_4UMMA5MajorE1ELSM_1ELNSL_8SaturateE0EEEEEENS4_6LayoutISC_NS5_IJNSA_ILi0EEESR_SR_EEEEENS5_IJNS4_10UnderscoreESU_SU_EEEEENS4_13SM90_TMA_LOADENS4_14ComposedLayoutINS4_7SwizzleILi3ELi4ELi3EEENS4_18smem_ptr_flag_bitsILi8EEENSQ_INS5_IJSE_NSA_ILi8EEEEEENS5_IJSB_SE_EEEEEEEvNS4_8identityESX_S17_vS18_EENS_8epilogue10collective18CollectiveEpilogueINS1A_23Sm100TmaWarpSpecializedILi4ELi2ELi64ELb0ELb0EEEJSG_NS5_IJNSQ_ISE_SB_EENSQ_INSA_ILi64EEESB_EEEEEaNS5_IJlSB_lEEEaS1J_NS1A_6fusion15FusionCallbacksIS1E_NS1K_17LinearCombinationIaiaiLNS_15FloatRoundStyleE2EEESG_S1I_JEEENS4_5SM1004TMEM4LOAD26SM100_TMEM_LOAD_32dp32b64xESX_NSY_INSZ_ILi2ELi4ELi3EEES12_NSQ_INS5_IJS13_S1G_EEENS5_IJS1G_SB_EEEEEEENS4_39AutoVectorizingCopyWithAssumedAlignmentILi128EEENS4_14SM90_TMA_STOREES1Y_S20_S20_EEEvvEEEEvNT_6ParamsE,(.L_x_161 - _ZN7cutlass13device_kernelINS_4gemm6kernel13GemmUniversalIN4cute5tupleIJiiiiEEENS1_10collective13CollectiveMmaINS1_35MainloopSm100TmaUmmaWarpSpecializedILi3ELi2ELi2ENS5_IJNS4_1CILi1EEESB_SB_EEEEENS5_IJNSA_ILi128EEENSA_ILi256EEESE_EEEaNS5_IJSB_llEEEaSH_NS4_8TiledMMAINS4_8MMA_AtomIJNS4_15SM100_MMA_S8_SSIaaiLi128ELi256ELNS4_4UMMA5MajorE1ELSM_1ELNSL_8SaturateE0EEEEEENS4_6LayoutISC_NS5_IJNSA_ILi0EEESR_SR_EEEEENS5_IJNS4_10UnderscoreESU_SU_EEEEENS4_13SM90_TMA_LOADENS4_14ComposedLayoutINS4_7SwizzleILi3ELi4ELi3EEENS4_18smem_ptr_flag_bitsILi8EEENSQ_INS5_IJSE_NSA_ILi8EEEEEENS5_IJSB_SE_EEEEEEEvNS4_8identityESX_S17_vS18_EENS_8epilogue10collective18CollectiveEpilogueINS1A_23Sm100TmaWarpSpecializedILi4ELi2ELi64ELb0ELb0EEEJSG_NS5_IJNSQ_ISE_SB_EENSQ_INSA_ILi64EEESB_EEEEEaNS5_IJlSB_lEEEaS1J_NS1A_6fusion15FusionCallbacksIS1E_NS1K_17LinearCombinationIaiaiLNS_15FloatRoundStyleE2EEESG_S1I_JEEENS4_5SM1004TMEM4LOAD26SM100_TMEM_LOAD_32dp32b64xESX_NSY_INSZ_ILi2ELi4ELi3EEES12_NSQ_INS5_IJS13_S1G_EEENS5_IJS1G_SB_EEEEEEENS4_39AutoVectorizingCopyWithAssumedAlignmentILi128EEENS4_14SM90_TMA_STOREES1Y_S20_S20_EEEvvEEEEvNT_6ParamsE)
        .other          _ZN7cutlass13device_kernelINS_4gemm6kernel13GemmUniversalIN4cute5tupleIJiiiiEEENS1_10collective13CollectiveMmaINS1_35MainloopSm100TmaUmmaWarpSpecializedILi3ELi2ELi2ENS5_IJNS4_1CILi1EEESB_SB_EEEEENS5_IJNSA_ILi128EEENSA_ILi256EEESE_EEEaNS5_IJSB_llEEEaSH_NS4_8TiledMMAINS4_8MMA_AtomIJNS4_15SM100_MMA_S8_SSIaaiLi128ELi256ELNS4_4UMMA5MajorE1ELSM_1ELNSL_8SaturateE0EEEEEENS4_6LayoutISC_NS5_IJNSA_ILi0EEESR_SR_EEEEENS5_IJNS4_10UnderscoreESU_SU_EEEEENS4_13SM90_TMA_LOADENS4_14ComposedLayoutINS4_7SwizzleILi3ELi4ELi3EEENS4_18smem_ptr_flag_bitsILi8EEENSQ_INS5_IJSE_NSA_ILi8EEEEEENS5_IJSB_SE_EEEEEEEvNS4_8identityESX_S17_vS18_EENS_8epilogue10collective18CollectiveEpilogueINS1A_23Sm100TmaWarpSpecializedILi4ELi2ELi64ELb0ELb0EEEJSG_NS5_IJNSQ_ISE_SB_EENSQ_INSA_ILi64EEESB_EEEEEaNS5_IJlSB_lEEEaS1J_NS1A_6fusion15FusionCallbacksIS1E_NS1K_17LinearCombinationIaiaiLNS_15FloatRoundStyleE2EEESG_S1I_JEEENS4_5SM1004TMEM4LOAD26SM100_TMEM_LOAD_32dp32b64xESX_NSY_INSZ_ILi2ELi4ELi3EEES12_NSQ_INS5_IJS13_S1G_EEENS5_IJS1G_SB_EEEEEEENS4_39AutoVectorizingCopyWithAssumedAlignmentILi128EEENS4_14SM90_TMA_STOREES1Y_S20_S20_EEEvvEEEEvNT_6ParamsE,@"STO_CUDA_ENTRY STV_DEFAULT"
_ZN7cutlass13device_kernelINS_4gemm6kernel13GemmUniversalIN4cute5tupleIJiiiiEEENS1_10collective13CollectiveMmaINS1_35MainloopSm100TmaUmmaWarpSpecializedILi3ELi2ELi2ENS5_IJNS4_1CILi1EEESB_SB_EEEEENS5_IJNSA_ILi128EEENSA_ILi256EEESE_EEEaNS5_IJSB_llEEEaSH_NS4_8TiledMMAINS4_8MMA_AtomIJNS4_15SM100_MMA_S8_SSIaaiLi128ELi256ELNS4_4UMMA5MajorE1ELSM_1ELNSL_8SaturateE0EEEEEENS4_6LayoutISC_NS5_IJNSA_ILi0EEESR_SR_EEEEENS5_IJNS4_10UnderscoreESU_SU_EEEEENS4_13SM90_TMA_LOADENS4_14ComposedLayoutINS4_7SwizzleILi3ELi4ELi3EEENS4_18smem_ptr_flag_bitsILi8EEENSQ_INS5_IJSE_NSA_ILi8EEEEEENS5_IJSB_SE_EEEEEEEvNS4_8identityESX_S17_vS18_EENS_8epilogue10collective18CollectiveEpilogueINS1A_23Sm100TmaWarpSpecializedILi4ELi2ELi64ELb0ELb0EEEJSG_NS5_IJNSQ_ISE_SB_EENSQ_INSA_ILi64EEESB_EEEEEaNS5_IJlSB_lEEEaS1J_NS1A_6fusion15FusionCallbacksIS1E_NS1K_17LinearCombinationIaiaiLNS_15FloatRoundStyleE2EEESG_S1I_JEEENS4_5SM1004TMEM4LOAD26SM100_TMEM_LOAD_32dp32b64xESX_NSY_INSZ_ILi2ELi4ELi3EEES12_NSQ_INS5_IJS13_S1G_EEENS5_IJS1G_SB_EEEEEEENS4_39AutoVectorizingCopyWithAssumedAlignmentILi128EEENS4_14SM90_TMA_STOREES1Y_S20_S20_EEEvvEEEEvNT_6ParamsE:
[----:B------:R-:W1:Y:S01]  /*0000*/  LDC R1, c[0x0][0x37c] ;  /* 0x0000df00ff017b82 */ /* 0x000e620000000800 */
[----:B------:R-:W2:Y:S01]  /*0010*/  S2R R167, SR_TID.X ;  /* 0x0000000000a77919 */ /* 0x000ea20000002100 */
[----:B------:R-:W3:Y:S01]  /*0020*/  LDCU.64 UR4, c[0x0][0x890] ;  /* 0x00011200ff0477ac */ /* 0x000ee20008000a00 */
[----:B------:R-:W-:Y:S02]  /*0030*/  PRMT R151, RZ, 0x7610, R151 ;  /* 0x00007610ff977816 */ /* 0x000fe40000000097 */
[----:B------:R-:W-:Y:S01]  /*0040*/  ELECT P5, URZ, PT ;  /* 0x0000000000ff782f */ /* 0x000fe200038a0000 */
[----:B------:R-:W4:Y:S01]  /*0050*/  LDCU.64 UR46, c[0x0][0x358] ;  /* 0x00006b00ff2e77ac */ /* 0x000f220008000a00 */
[----:B---3--:R-:W-:-:S04]  /*0060*/  UISETP.NE.U32.AND UP0, UPT, UR4, URZ, UPT ;  /* 0x000000ff0400728c */ /* 0x008fc8000bf05070 */
[----:B------:R-:W-:Y:S01]  /*0070*/  UISETP.NE.AND.EX UP0, UPT, UR5, URZ, UPT, UP0 ;  /* 0x000000ff0500728c */ /* 0x000fe2000bf05300 */
[----:B--2---:R-:W-:-:S05]  /*0080*/  SHF.R.U32.HI R154, RZ, 0x5, R167 ;  /* 0x00000005ff9a7819 */ /* 0x004fca00000116a7 */
[----:B------:R-:W2:Y:S02]  /*0090*/  SHFL.IDX PT, R0, R154, RZ, 0x1f ;  /* 0x00001fff9a007589 */ /* 0x000ea400000e0000 */
[----:B--2---:R-:W-:Y:S01]  /*00a0*/  R2UR UR8, R0 ;  /* 0x00000000000872ca */ /* 0x004fe200000e0000 */
[----:B-1--4-:R-:W-:-:S14]  /*00b0*/  BRA.U UP0, `(.L_x_0) ;  /* 0x00000001002c7547 */ /* 0x012fdc000b800000 */
[----:B------:R-:W1:Y:S02]  /*00c0*/  LDCU.64 UR6, c[0x0][0x888] ;  /* 0x00011100ff0677ac */ /* 0x000e640008000a00 */
[----:B-1----:R-:W-:-:S04]  /*00d0*/  UISETP.NE.U32.AND UP0, UPT, UR6, URZ, UPT ;  /* 0x000000ff0600728c */ /* 0x002fc8000bf05070 */
[----:B------:R-:W-:-:S09]  /*00e0*/  UISETP.NE.AND.EX UP0, UPT, UR7, URZ, UPT, UP0 ;  /* 0x000000ff0700728c */ /* 0x000fd2000bf05300 */
[----:B------:R-:W-:Y:S05]  /*00f0*/  BRA.U !UP0, `(.L_x_1) ;  /* 0x0000000108107547 */ /* 0x000fea000b800000 */
[----:B------:R-:W1:Y:S02]  /*0100*/  LDC.64 R82, c[0x0][0x888] ;  /* 0x00022200ff527b82 */ /* 0x000e640000000a00 */
[----:B-1----:R1:W5:Y:S01]  /*0110*/  LDG.E R82, desc[UR46][R82.64] ;  /* 0x0000002e52527981 */ /* 0x002362000c1e1900 */
[----:B------:R-:W-:Y:S01]  /*0120*/  HFMA2 R151, -RZ, RZ, 0, 5.9604644775390625e-08 ;  /* 0x00000001ff977431 */ /* 0x000fe200000001ff */
[----:B------:R-:W-:Y:S05]  /*0130*/  BRA `(.L_x_0) ;  /* 0x00000000000c7947 */ /* 0x000fea0003800000 */
.L_x_1:
[----:B------:R-:W1:Y:S01]  /*0140*/  LDCU UR6, c[0x0][0x880] ;  /* 0x00011000ff0677ac */ /* 0x000e620008000800 */
[----:B------:R-:W-:Y:S01]  /*0150*/  HFMA2 R151, -RZ, RZ, 0, 5.9604644775390625e-08 ;  /* 0x00000001ff977431 */ /* 0x000fe200000001ff */
[----:B-1----:R-:W-:-:S07]  /*0160*/  MOV R82, UR6 ;  /* 0x0000000600527c02 */ /* 0x002fce0008000f00 */
.L_x_0:
[----:B------:R-:W2:Y:S02]  /*0170*/  LDCU.64 UR6, c[0x0][0x8b0] ;  /* 0x00011600ff0677ac */ /* 0x000ea40008000a00 */
[----:B--2---:R-:W-:-:S04]  /*0180*/  UISETP.NE.U32.AND UP0, UPT, UR6, URZ, UPT ;  /* 0x000000ff0600728c */ /* 0x004fc8000bf05070 */
[----:B------:R-:W-:-:S09]  /*0190*/  UISETP.NE.AND.EX UP0, UPT, UR7, URZ, UPT, UP0 ;  /* 0x000000ff0700728c */ /* 0x000fd2000bf05300 */
[----:B------:R-:W-:Y:S05]  /*01a0*/  BRA.U UP0, `(.L_x_2) ;  /* 0x0000000100247547 */ /* 0x000fea000b800000 */
[----:B------:R-:W2:Y:S02]  /*01b0*/  LDCU.64 UR6, c[0x0][0x8a8] ;  /* 0x00011500ff0677ac */ /* 0x000ea40008000a00 */
[----:B--2---:R-:W-:-:S04]  /*01c0*/  UISETP.NE.U32.AND UP0, UPT, UR6, URZ, UPT ;  /* 0x000000ff0600728c */ /* 0x004fc8000bf05070 */
[----:B------:R-:W-:-:S09]  /*01d0*/  UISETP.NE.AND.EX UP0, UPT, UR7, URZ, UPT, UP0 ;  /* 0x000000ff0700728c */ /* 0x000fd2000bf05300 */
[----:B------:R-:W-:Y:S05]  /*01e0*/  BRA.U !UP0, `(.L_x_3) ;  /* 0x00000001080c7547 */ /* 0x000fea000b800000 */
[----:B------:R-:W2:Y:S02]  /*01f0*/  LDC.64 R78, c[0x0][0x8a8] ;  /* 0x00022a00ff4e7b82 */ /* 0x000ea40000000a00 */
[----:B--2---:R2:W5:Y:S01]  /*0200*/  LDG.E R78, desc[UR46][R78.64] ;  /* 0x0000002e4e4e7981 */ /* 0x004562000c1e1900 */
[----:B------:R-:W-:Y:S05]  /*0210*/  BRA `(.L_x_2) ;  /* 0x0000000000087947 */ /* 0x000fea0003800000 */
.L_x_3:
[----:B------:R-:W2:Y:S02]  /*0220*/  LDCU UR6, c[0x0][0x8a0] ;  /* 0x00011400ff0677ac */ /* 0x000ea40008000800 */
[----:B--2---:R-:W-:Y:S02]  /*0230*/  MOV R78, UR6 ;  /* 0x00000006004e7c02 */ /* 0x004fe40008000f00 */
.L_x_2:
[----:B------:R-:W-:Y:S01]  /*0240*/  IMAD.U32 R0, RZ, RZ, UR8 ;  /* 0x00000008ff007e24 */ /* 0x000fe2000f8e00ff */
[----:B------:R-:W-:Y:S04]  /*0250*/  BSSY.RECONVERGENT B0, `(.L_x_4) ;  /* 0x000000c000007945 */ /* 0x000fe80003800200 */
[C---:B------:R-:W-:Y:S02]  /*0260*/  ISETP.NE.OR P1, PT, R0.reuse, 0x1, !P5 ;  /* 0x000000010000780c */ /* 0x040fe40006f25670 */
[----:B------:R-:W-:-:S11]  /*0270*/  ISETP.NE.OR P0, PT, R0, 0x3, !P5 ;  /* 0x000000030000780c */ /* 0x000fd60006f05670 */
[----:B------:R-:W-:Y:S05]  /*0280*/  @P1 BRA `(.L_x_5) ;  /* 0x0000000000201947 */ /* 0x000fea0003800000 */
[----:B------:R-:W3:Y:S02]  /*0290*/  LDCU.64 UR6, c[0x0][0x348] ;  /* 0x00006900ff0677ac */ /* 0x000ee40008000a00 */
[----:B---3--:R-:W-:Y:S02]  /*02a0*/  UIADD3 UR10, UP1, UPT, UR6, 0x80, URZ ;  /* 0x00000080060a7890 */ /* 0x008fe4000ff3e0ff */
[----:B------:R-:W-:Y:S02]  /*02b0*/  UIADD3 UR6, UP0, UPT, UR6, 0x180, URZ ;  /* 0x0000018006067890 */ /* 0x000fe4000ff1e0ff */
[----:B------:R-:W-:Y:S02]  /*02c0*/  UIADD3.X UR11, UPT, UPT, URZ, UR7, URZ, UP1, !UPT ;  /* 0x00000007ff0b7290 */ /* 0x000fe40008ffe4ff */
[----:B------:R-:W-:-:S07]  /*02d0*/  UIADD3.X UR7, UPT, UPT, URZ, UR7, URZ, UP0, !UPT ;  /* 0x00000007ff077290 */ /* 0x000fce00087fe4ff */
[----:B------:R3:W-:Y:S02]  /*02e0*/  UTMACCTL.PF [UR10] ;  /* 0x000000000a0079b9 */ /* 0x0007e40008040000 */
[----:B------:R3:W-:Y:S02]  /*02f0*/  UTMACCTL.PF [UR6] ;  /* 0x00000000060079b9 */ /* 0x0007e40008040000 */
[----:B---3--:R-:W-:Y:S01]  /*0300*/  NOP ;  /* 0x0000000000007918 */ /* 0x008fe20000000000 */
.L_x_5:
[----:B------:R-:W-:Y:S05]  /*0310*/  BSYNC.RECONVERGENT B0 ;  /* 0x0000000000007941 */ /* 0x000fea0003800200 */
.L_x_4:
[----:B------:R-:W-:Y:S04]  /*0320*/  BSSY.RECONVERGENT B0, `(.L_x_6) ;  /* 0x000000a000007945 */ /* 0x000fe80003800200 */
        /* <DEDUP_REMOVED lines=9> */
.L_x_7:
[----:B------:R-:W-:Y:S05]  /*03c0*/  BSYNC.RECONVERGENT B0 ;  /* 0x0000000000007941 */ /* 0x000fea0003800200 */
.L_x_6:
[----:B------:R-:W3:Y:S01]  /*03d0*/  LDCU.64 UR6, c[0x0][0x888] ;  /* 0x00011100ff0677ac */ /* 0x000ee20008000a00 */
[----:B------:R-:W-:Y:S02]  /*03e0*/  UISETP.EQ.U32.AND UP1, UPT, UR4, URZ, UPT ;  /* 0x000000ff0400728c */ /* 0x000fe4000bf22070 */
[----:B------:R-:W-:Y:S02]  /*03f0*/  UPLOP3.LUT UP2, UPT, UPT, UPT, UPT, 0x80, 0x8 ;  /* 0x000000000008789c */ /* 0x000fe40003f4f070 */
[----:B---3--:R-:W-:-:S04]  /*0400*/  UISETP.NE.U32.AND UP0, UPT, UR6, URZ, UPT ;  /* 0x000000ff0600728c */ /* 0x008fc8000bf05070 */
[----:B------:R-:W-:-:S04]  /*0410*/  UISETP.NE.AND.EX UP0, UPT, UR7, URZ, UPT, UP0 ;  /* 0x000000ff0700728c */ /* 0x000fc8000bf05300 */
[----:B------:R-:W-:-:S04]  /*0420*/  UISETP.EQ.OR.EX UP3, UPT, UR5, URZ, !UP0, UP1 ;  /* 0x000000ff0500728c */ /* 0x000fc8000c762710 */
[----:B------:R-:W-:-:S05]  /*0430*/  UP2UR UR50, UPR, URZ, 0x8 ;  /* 0x00000008ff327883 */ /* 0x000fca0008000000 */
[----:B------:R-:W-:Y:S07]  /*0440*/  BRA.U !UP3, `(.L_x_8) ;  /* 0x000000010b207547 */ /* 0x000fee000b800000 */
[----:B-----5:R-:W-:Y:S01]  /*0450*/  R2UR UR6, R82 ;  /* 0x00000000520672ca */ /* 0x020fe200000e0000 */
[----:B------:R-:W-:Y:S02]  /*0460*/  UISETP.NE.U32.AND UP2, UPT, UR4, URZ, UPT ;  /* 0x000000ff0400728c */ /* 0x000fe4000bf45070 */
[----:B------:R-:W-:Y:S02]  /*0470*/  USEL UR4, URZ, 0xffffffff, UP0 ;  /* 0xffffffffff047887 */ /* 0x000fe40008000000 */
[----:B------:R-:W-:-:S08]  /*0480*/  UISETP.NE.AND.EX UP2, UPT, UR5, URZ, UPT, UP2 ;  /* 0x000000ff0500728c */ /* 0x000fd0000bf45320 */
[----:B------:R-:W-:-:S04]  /*0490*/  UISETP.NE.AND UP1, UPT, UR6, URZ, UPT ;  /* 0x000000ff0600728c */ /* 0x000fc8000bf25270 */
[----:B------:R-:W-:-:S04]  /*04a0*/  @!UP2 USEL UR4, URZ, 0xffffffff, UP1 ;  /* 0xffffffffff04a887 */ /* 0x000fc80008800000 */
[----:B------:R-:W-:-:S04]  /*04b0*/  ULOP3.LUT UR4, UR4, 0x1, URZ, 0xc0, !UPT ;  /* 0x0000000104047892 */ /* 0x000fc8000f8ec0ff */
[----:B------:R-:W-:-:S11]  /*04c0*/  UISETP.NE.U32.AND UP2, UPT, UR4, 0x1, UPT ;  /* 0x000000010400788c */ /* 0x000fd6000bf45070 */
.L_x_8:
[----:B------:R-:W3:Y:S01]  /*04d0*/  SHFL.IDX PT, R2, R154, RZ, 0x1f ;  /* 0x00001fff9a027589 */ /* 0x000ee200000e0000 */
[----:B------:R-:W-:-:S04]  /*04e0*/  UISETP.NE.AND UP1, UPT, UR8, 0x2, UPT ;  /* 0x000000020800788c */ /* 0x000fc8000bf25270 */
[----:B------:R-:W-:Y:S01]  /*04f0*/  USEL UR6, URZ, 0x1, UP1 ;  /* 0x00000001ff067887 */ /* 0x000fe20008800000 */
[----:B---3--:R-:W-:-:S13]  /*0500*/  ISETP.NE.AND P0, PT, R2, RZ, PT ;  /* 0x000000ff0200720c */ /* 0x008fda0003f05270 */
[----:B------:R-:W-:Y:S05]  /*0510*/  @P0 BRA `(.L_x_9) ;  /* 0x0000000000400947 */ /* 0x000fea0003800000 */
[----:B------:R-:W3:Y:S01]  /*0520*/  S2UR UR5, SR_CgaCtaId ;  /* 0x00000000000579c3 */ /* 0x000ee20000008800 */
[----:B------:R-:W-:Y:S01]  /*0530*/  UMOV UR7, 0x400 ;  /* 0x0000040000077882 */ /* 0x000fe20000000000 */
[----:B------:R-:W-:Y:S01]  /*0540*/  UMOV UR4, 0x1 ;  /* 0x0000000100047882 */ /* 0x000fe20000000000 */
[----:B------:R-:W-:Y:S01]  /*0550*/  ELECT P0, URZ, PT ;  /* 0x0000000000ff782f */ /* 0x000fe20003800000 */
[----:B------:R-:W-:-:S04]  /*0560*/  UIADD3 UR10, UPT, UPT, -UR4, 0x100000, URZ ;  /* 0x00100000040a7890 */ /* 0x000fc8000fffe1ff */
[----:B------:R-:W-:Y:S02]  /*0570*/  USHF.L.U32 UR11, UR10, 0xb, URZ ;  /* 0x0000000b0a0b7899 */ /* 0x000fe400080006ff */
[----:B------:R-:W-:Y:S02]  /*0580*/  USHF.L.U32 UR10, UR10, 0x1, URZ ;  /* 0x000000010a0a7899 */ /* 0x000fe400080006ff */
[----:B---3--:R-:W-:Y:S01]  /*0590*/  ULEA UR5, UR5, UR7, 0x18 ;  /* 0x0000000705057291 */ /* 0x008fe2000f8ec0ff */
[----:B------:R-:W3:Y:S11]  /*05a0*/  FENCE.VIEW.ASYNC.S ;  /* 0x00000000000073c6 */ /* 0x000ef60000000000 */
[----:B---3--:R3:W4:Y:S01]  /*05b0*/  SYNCS.EXCH.64 URZ, [UR5], UR10 ;  /* 0x0000000a05ff75b2 */ /* 0x0087220008000100 */
[----:B------:R3:W1:Y:S01]  /*05c0*/  SYNCS.EXCH.64 URZ, [UR5+0x18], UR10 ;  /* 0x0000180a05ff75b2 */ /* 0x0006620008000100 */
[----:B------:R3:W1:Y:S01]  /*05d0*/  SYNCS.EXCH.64 URZ, [UR5+0x8], UR10 ;  /* 0x0000080a05ff75b2 */ /* 0x0006620008000100 */
[----:B------:R3:W1:Y:S01]  /*05e0*/  SYNCS.EXCH.64 URZ, [UR5+0x20], UR10 ;  /* 0x0000200a05ff75b2 */ /* 0x0006620008000100 */
[----:B------:R3:W1:Y:S01]  /*05f0*/  SYNCS.EXCH.64 URZ, [UR5+0x10], UR10 ;  /* 0x0000100a05ff75b2 */ /* 0x0006620008000100 */
[----:B------:R3:W1:Y:S01]  /*0600*/  SYNCS.EXCH.64 URZ, [UR5+0x28], UR10 ;  /* 0x0000280a05ff75b2 */ /* 0x0006620008000100 */
[----:B------:R-:W-:Y:S01]  /*0610*/  NOP ;  /* 0x0000000000007918 */ /* 0x000fe20000000000 */
.L_x_9:
[----:B------:R-:W2:Y:S01]  /*0620*/  SHFL.IDX PT, R2, R154, RZ, 0x1f ;  /* 0x00001fff9a027589 */ /* 0x000ea200000e0000 */
[----:B------:R-:W-:Y:S01]  /*0630*/  NOP ;  /* 0x0000000000007918 */ /* 0x000fe20000000000 */
[----:B--2---:R-:W-:-:S13]  /*0640*/  ISETP.NE.AND P0, PT, R2, 0x1, PT ;  /* 0x000000010200780c */ /* 0x004fda0003f05270 */
[----:B------:R-:W-:Y:S05]  /*0650*/  @P0 BRA `(.L_x_10) ;  /* 0x0000000000580947 */ /* 0x000fea0003800000 */
[----:B------:R-:W2:Y:S01]  /*0660*/  S2UR UR7, SR_CgaCtaId ;  /* 0x00000000000779c3 */ /* 0x000ea20000008800 */
[----:B------:R-:W-:Y:S01]  /*0670*/  UMOV UR9, 0x400 ;  /* 0x0000040000097882 */ /* 0x000fe20000000000 */
[----:B---3--:R-:W-:Y:S01]  /*0680*/  UMOV UR5, 0x20 ;  /* 0x0000002000057882 */ /* 0x008fe20000000000 */
[----:B------:R-:W-:Y:S01]  /*0690*/  UMOV UR4, 0x80 ;  /* 0x0000008000047882 */ /* 0x000fe20000000000 */
[----:B------:R-:W-:-:S04]  /*06a0*/  UIADD3 UR10, UPT, UPT, -UR5, 0x100000, URZ ;  /* 0x00100000050a7890 */ /* 0x000fc8000fffe1ff */
[----:B------:R-:W-:Y:S02]  /*06b0*/  USHF.L.U32 UR11, UR10, 0xb, URZ ;  /* 0x0000000b0a0b7899 */ /* 0x000fe400080006ff */
[----:B------:R-:W-:Y:S02]  /*06c0*/  USHF.L.U32 UR10, UR10, 0x1, URZ ;  /* 0x000000010a0a7899 */ /* 0x000fe400080006ff */
[----:B------:R-:W-:-:S04]  /*06d0*/  UIADD3 UR4, UPT, UPT, -UR4, 0x100000, URZ ;  /* 0x0010000004047890 */ /* 0x000fc8000fffe1ff */
[----:B------:R-:W-:Y:S02]  /*06e0*/  USHF.L.U32 UR5, UR4, 0xb, URZ ;  /* 0x0000000b04057899 */ /* 0x000fe400080006ff */
[----:B------:R-:W-:Y:S01]  /*06f0*/  USHF.L.U32 UR4, UR4, 0x1, URZ ;  /* 0x0000000104047899 */ /* 0x000fe200080006ff */
[----:B------:R-:W-:Y:S01]  /*0700*/  ELECT P0, URZ, PT ;  /* 0x0000000000ff782f */ /* 0x000fe20003800000 */
[----:B--2---:R-:W-:Y:S01]  /*0710*/  ULEA UR7, UR7, UR9, 0x18 ;  /* 0x0000000907077291 */ /* 0x004fe2000f8ec0ff */
[----:B------:R-:W2:Y:S11]  /*0720*/  FENCE.VIEW.ASYNC.S ;  /* 0x00000000000073c6 */ /* 0x000eb60000000000 */
[----:B--2---:R2:W3:Y:S01]  /*0730*/  SYNCS.EXCH.64 URZ, [UR7+0x30], UR10 ;  /* 0x0000300a07ff75b2 */ /* 0x0044e20008000100 */
[----:B------:R2:W1:Y:S01]  /*0740*/  SYNCS.EXCH.64 URZ, [UR7+0x50], UR4 ;  /* 0x0000500407ff75b2 */ /* 0x0004620008000100 */
[----:B------:R2:W1:Y:S01]  /*0750*/  SYNCS.EXCH.64 URZ, [UR7+0x38], UR10 ;  /* 0x0000380a07ff75b2 */ /* 0x0004620008000100 */
[----:B------:R2:W1:Y:S01]  /*0760*/  SYNCS.EXCH.64 URZ, [UR7+0x58], UR4 ;  /* 0x0000580407ff75b2 */ /* 0x0004620008000100 */
[----:B------:R2:W1:Y:S01]  /*0770*/  SYNCS.EXCH.64 URZ, [UR7+0x40], UR10 ;  /* 0x0000400a07ff75b2 */ /* 0x0004620008000100 */
[----:B------:R2:W1:Y:S01]  /*0780*/  SYNCS.EXCH.64 URZ, [UR7+0x60], UR4 ;  /* 0x0000600407ff75b2 */ /* 0x0004620008000100 */
[----:B------:R2:W1:Y:S01]  /*0790*/  SYNCS.EXCH.64 URZ, [UR7+0x48], UR10 ;  /* 0x0000480a07ff75b2 */ /* 0x0004620008000100 */
[----:B------:R2:W1:Y:S01]  /*07a0*/  SYNCS.EXCH.64 URZ, [UR7+0x68], UR4 ;  /* 0x0000680407ff75b2 */ /* 0x0004620008000100 */
[----:B------:R-:W-:Y:S01]  /*07b0*/  NOP ;  /* 0x0000000000007918 */ /* 0x000fe20000000000 */
.L_x_10:
[----:B------:R-:W4:Y:S01]  /*07c0*/  SHFL.IDX PT, R2, R154, RZ, 0x1f ;  /* 0x00001fff9a027589 */ /* 0x000f2200000e0000 */
[----:B------:R-:W-:Y:S01]  /*07d0*/  NOP ;  /* 0x0000000000007918 */ /* 0x000fe20000000000 */
[----:B----4-:R-:W-:-:S13]  /*07e0*/  ISETP.NE.AND P0, PT, R2, 0x3, PT ;  /* 0x000000030200780c */ /* 0x010fda0003f05270 */
[----:B------:R-:W-:Y:S05]  /*07f0*/  @P0 BRA `(.L_x_11) ;  /* 0x0000000000300947 */ /* 0x000fea0003800000 */
[----:B--23--:R-:W2:Y:S01]  /*0800*/  S2UR UR5, SR_CgaCtaId ;  /* 0x00000000000579c3 */ /* 0x00cea20000008800 */
[----:B------:R-:W-:Y:S01]  /*0810*/  UMOV UR7, 0x400 ;  /* 0x0000040000077882 */ /* 0x000fe20000000000 */
[----:B------:R-:W-:Y:S01]  /*0820*/  UMOV UR4, 0x20 ;  /* 0x0000002000047882 */ /* 0x000fe20000000000 */
[----:B------:R-:W-:Y:S01]  /*0830*/  ELECT P0, URZ, PT ;  /* 0x0000000000ff782f */ /* 0x000fe20003800000 */
[----:B------:R-:W-:-:S04]  /*0840*/  UIADD3 UR10, UPT, UPT, -UR4, 0x100000, URZ ;  /* 0x00100000040a7890 */ /* 0x000fc8000fffe1ff */
[----:B------:R-:W-:Y:S02]  /*0850*/  USHF.L.U32 UR11, UR10, 0xb, URZ ;  /* 0x0000000b0a0b7899 */ /* 0x000fe400080006ff */
[----:B------:R-:W-:Y:S02]  /*0860*/  USHF.L.U32 UR10, UR10, 0x1, URZ ;  /* 0x000000010a0a7899 */ /* 0x000fe400080006ff */
[----:B--2---:R-:W-:Y:S01]  /*0870*/  ULEA UR5, UR5, UR7, 0x18 ;  /* 0x0000000705057291 */ /* 0x004fe2000f8ec0ff */
[----:B------:R-:W2:Y:S11]  /*0880*/  FENCE.VIEW.ASYNC.S ;  /* 0x00000000000073c6 */ /* 0x000eb60000000000 */
[----:B--2---:R4:W2:Y:S01]  /*0890*/  SYNCS.EXCH.64 URZ, [UR5+0x70], UR10 ;  /* 0x0000700a05ff75b2 */ /* 0x0048a20008000100 */
[----:B------:R4:W3:Y:S02]  /*08a0*/  SYNCS.EXCH.64 URZ, [UR5+0x78], UR10 ;  /* 0x0000780a05ff75b2 */ /* 0x0008e40008000100 */
[----:B----4-:R-:W-:Y:S01]  /*08b0*/  NOP ;  /* 0x0000000000007918 */ /* 0x010fe20000000000 */
.L_x_11:
[----:B------:R-:W4:Y:S01]  /*08c0*/  SHFL.IDX PT, R2, R154, RZ, 0x1f ;  /* 0x00001fff9a027589 */ /* 0x000f2200000e0000 */
[----:B------:R-:W-:Y:S01]  /*08d0*/  NOP ;  /* 0x0000000000007918 */ /* 0x000fe20000000000 */
[----:B----4-:R-:W-:-:S13]  /*08e0*/  ISETP.NE.AND P0, PT, R2, 0x4, PT ;  /* 0x000000040200780c */ /* 0x010fda0003f05270 */
[----:B------:R-:W-:Y:S05]  /*08f0*/  @P0 BRA `(.L_x_12) ;  /* 0x00000000004c0947 */ /* 0x000fea0003800000 */
[----:B--23--:R-:W2:Y:S01]  /*0900*/  S2UR UR5, SR_CgaCtaId ;  /* 0x00000000000579c3 */ /* 0x00cea20000008800 */
[----:B------:R-:W-:Y:S01]  /*0910*/  UMOV UR9, 0x100 ;  /* 0x0000010000097882 */ /* 0x000fe20000000000 */
[----:B------:R-:W-:Y:S01]  /*0920*/  UMOV UR7, 0x400 ;  /* 0x0000040000077882 */ /* 0x000fe20000000000 */
[----:B------:R-:W-:Y:S01]  /*0930*/  USEL UR9, UR9, 0xe0, UP2 ;  /* 0x000000e009097887 */ /* 0x000fe20009000000 */
[----:B------:R-:W-:Y:S01]  /*0940*/  UMOV UR4, 0x1 ;  /* 0x0000000100047882 */ /* 0x000fe20000000000 */
[----:B------:R-:W-:Y:S01]  /*0950*/  ELECT P0, URZ, PT ;  /* 0x0000000000ff782f */ /* 0x000fe20003800000 */
[----:B------:R-:W-:-:S04]  /*0960*/  UIADD3 UR10, UPT, UPT, -UR4, 0x100000, URZ ;  /* 0x00100000040a7890 */ /* 0x000fc8000fffe1ff */
[----:B------:R-:W-:Y:S02]  /*0970*/  USHF.L.U32 UR11, UR10, 0xb, URZ ;  /* 0x0000000b0a0b7899 */ /* 0x000fe400080006ff */
[----:B------:R-:W-:Y:S02]  /*0980*/  USHF.L.U32 UR10, UR10, 0x1, URZ ;  /* 0x000000010a0a7899 */ /* 0x000fe400080006ff */
[----:B------:R-:W-:-:S04]  /*0990*/  UIADD3 UR12, UPT, UPT, -UR9, 0x100000, URZ ;  /* 0x00100000090c7890 */ /* 0x000fc8000fffe1ff */
[----:B------:R-:W-:Y:S02]  /*09a0*/  USHF.L.U32 UR13, UR12, 0xb, URZ ;  /* 0x0000000b0c0d7899 */ /* 0x000fe400080006ff */
[----:B------:R-:W-:Y:S02]  /*09b0*/  USHF.L.U32 UR12, UR12, 0x1, URZ ;  /* 0x000000010c0c7899 */ /* 0x000fe400080006ff */
[----:B--2---:R-:W-:Y:S01]  /*09c0*/  ULEA UR5, UR5, UR7, 0x18 ;  /* 0x0000000705057291 */ /* 0x004fe2000f8ec0ff */
[----:B------:R-:W2:Y:S11]  /*09d0*/  FENCE.VIEW.ASYNC.S ;  /* 0x00000000000073c6 */ /* 0x000eb60000000000 */
[----:B--2---:R4:W2:Y:S01]  /*09e0*/  SYNCS.EXCH.64 URZ, [UR5+0x80], UR10 ;  /* 0x0000800a05ff75b2 */ /* 0x0048a20008000100 */
[----:B------:R4:W3:Y:S01]  /*09f0*/  SYNCS.EXCH.64 URZ, [UR5+0x90], UR12 ;  /* 0x0000900c05ff75b2 */ /* 0x0008e20008000100 */
[----:B------:R4:W1:Y:S01]  /*0a00*/  SYNCS.EXCH.64 URZ, [UR5+0x88], UR10 ;  /* 0x0000880a05ff75b2 */ /* 0x0008620008000100 */
[----:B------:R4:W1:Y:S02]  /*0a10*/  SYNCS.EXCH.64 URZ, [UR5+0x98], UR12 ;  /* 0x0000980c05ff75b2 */ /* 0x0008640008000100 */
[----:B----4-:R-:W-:Y:S01]  /*0a20*/  NOP ;  /* 0x0000000000007918 */ /* 0x010fe20000000000 */
.L_x_12:
[----:B------:R-:W4:Y:S01]  /*0a30*/  SHFL.IDX PT, R2, R154, RZ, 0x1f ;  /* 0x00001fff9a027589 */ /* 0x000f2200000e0000 */
[----:B------:R-:W-:Y:S01]  /*0a40*/  NOP ;  /* 0x0000000000007918 */ /* 0x000fe20000000000 */
[----:B----4-:R-:W-:-:S13]  /*0a50*/  ISETP.NE.AND P0, PT, R2, 0x5, PT ;  /* 0x000000050200780c */ /* 0x010fda0003f05270 */
[----:B------:R-:W-:Y:S05]  /*0a60*/  @P0 BRA `(.L_x_13) ;  /* 0x0000000000480947 */ /* 0x000fea0003800000 */
[----:B--2---:R-:W2:Y:S01]  /*0a70*/  S2UR UR7, SR_CgaCtaId ;  /* 0x00000000000779c3 */ /* 0x004ea20000008800 */
        /* <DEDUP_REMOVED lines=12> */
[----:B--2---:R4:W2:Y:S01]  /*0b40*/  SYNCS.EXCH.64 URZ, [UR7+0xa0], UR10 ;  /* 0x0000a00a07ff75b2 */ /* 0x0048a20008000100 */
[----:B------:R4:W3:Y:S01]  /*0b50*/  SYNCS.EXCH.64 URZ, [UR7+0xb0], UR4 ;  /* 0x0000b00407ff75b2 */ /* 0x0008e20008000100 */
[----:B------:R4:W1:Y:S01]  /*0b60*/  SYNCS.EXCH.64 URZ, [UR7+0xa8], UR10 ;  /* 0x0000a80a07ff75b2 */ /* 0x0008620008000100 */
[----:B------:R4:W1:Y:S02]  /*0b70*/  SYNCS.EXCH.64 URZ, [UR7+0xb8], UR4 ;  /* 0x0000b80407ff75b2 */ /* 0x0008640008000100 */
[----:B----4-:R-:W-:Y:S01]  /*0b80*/  NOP ;  /* 0x0000000000007918 */ /* 0x010fe20000000000 */
.L_x_13:
        /* <DEDUP_REMOVED lines=18> */
.L_x_14:
[----:B--23--:R-:W2:Y:S01]  /*0cb0*/  S2UR UR5, SR_CTAID.X ;  /* 0x00000000000579c3 */ /* 0x00cea20000002500 */
[----:B------:R-:W-:-:S05]  /*0cc0*/  CS2R.32 R152, SR_CgaSize ;  /* 0x0000000000987805 */ /* 0x000fca0000008a00 */
[----:B------:R-:W-:-:S05]  /*0cd0*/  IMAD R152, R152, -0xa0, RZ ;  /* 0xffffff6098987824 */ /* 0x000fca00078e02ff */
[----:B------:R-:W-:-:S14]  /*0ce0*/  R2UR UR9, R152 ;  /* 0x00000000980972ca */ /* 0x000fdc00000e0000 */
[----:B------:R-:W3:Y:S01]  /*0cf0*/  LDCU UR9, c[0x0][UR9+0x2b0] ;  /* 0x00005600090977ac */ /* 0x000ee20008000800 */
[----:B------:R-:W-:Y:S01]  /*0d00*/  NOP ;  /* 0x0000000000007918 */ /* 0x000fe20000000000 */
[----:B------:R-:W-:-:S05]  /*0d10*/  CS2R.32 R152, SR_CgaSize ;  /* 0x0000000000987805 */ /* 0x000fca0000008a00 */
[----:B------:R-:W-:-:S05]  /*0d20*/  IMAD R152, R152, -0xa0, RZ ;  /* 0xffffff6098987824 */ /* 0x000fca00078e02ff */
[----:B------:R-:W-:-:S14]  /*0d30*/  R2UR UR7, R152 ;  /* 0x00000000980772ca */ /* 0x000fdc00000e0000 */
[----:B------:R-:W4:Y:S01]  /*0d40*/  LDCU UR7, c[0x0][UR7+0x2b4] ;  /* 0x00005680070777ac */ /* 0x000f220008000800 */
[----:B------:R-:W1:Y:S08]  /*0d50*/  S2UR UR4, SR_CTAID.Y ;  /* 0x00000000000479c3 */ /* 0x000e700000002600 */
[----:B------:R-:W4:Y:S01]  /*0d60*/  LDC R9, c[0x0][0xb24] ;  /* 0x0002c900ff097b82 */ /* 0x000f220000000800 */
[----:B--2---:R-:W-:-:S02]  /*0d70*/  I2FP.F32.U32 R4, UR5 ;  /* 0x0000000500047c45 */ /* 0x004fc40008201000 */
[----:B------:R-:W-:-:S05]  /*0d80*/  CS2R.32 R5, SR_CgaSize ;  /* 0x0000000000057805 */ /* 0x000fca0000008a00 */
[----:B------:R-:W-:-:S06]  /*0d90*/  IMAD R5, R5, -0xa0, RZ ;  /* 0xffffff6005057824 */ /* 0x000fcc00078e02ff */
[----:B------:R-:W2:Y:S01]  /*0da0*/  LDC R5, c[0x0][R5+0x2a0] ;  /* 0x0000a80005057b82 */ /* 0x000ea20000000800 */
[----:B------:R-:W-:Y:S01]  /*0db0*/  MOV R21, UR5 ;  /* 0x0000000500157c02 */ /* 0x000fe20008000f00 */
[----:B---3--:R-:W-:Y:S01]  /*0dc0*/  FMUL R4, R4, UR9 ;  /* 0x0000000904047c20 */ /* 0x008fe20008400000 */
[----:B-1----:R-:W-:Y:S02]  /*0dd0*/  I2FP.F32.U32 R2, UR4 ;  /* 0x0000000400027c45 */ /* 0x002fe40008201000 */
[----:B------:R-:W-:-:S05]  /*0de0*/  CS2R.32 R3, SR_CgaSize ;  /* 0x0000000000037805 */ /* 0x000fca0000008a00 */
[----:B------:R-:W-:-:S06]  /*0df0*/  IMAD R3, R3, -0xa0, RZ ;  /* 0xffffff6003037824 */ /* 0x000fcc00078e02ff */
[----:B------:R-:W1:Y:S01]  /*0e00*/  LDC R3, c[0x0][R3+0x2a4] ;  /* 0x0000a90003037b82 */ /* 0x000e620000000800 */
[----:B------:R-:W3:Y:S01]  /*0e10*/  F2I.U32.TRUNC.NTZ R152, R4 ;  /* 0x0000000400987305 */ /* 0x000ee2000020f000 */
[----:B------:R-:W-:Y:S01]  /*0e20*/  MOV R20, UR4 ;  /* 0x0000000400147c02 */ /* 0x000fe20008000f00 */
[----:B----4-:R-:W-:-:S05]  /*0e30*/  FMUL R2, R2, UR7 ;  /* 0x0000000702027c20 */ /* 0x010fca0008400000 */
[----:B------:R-:W-:Y:S01]  /*0e40*/  BAR.SYNC.DEFER_BLOCKING 0x0 ;  /* 0x0000000000007b1d */ /* 0x000fe20000010000 */
[----:B------:R-:W-:-:S05]  /*0e50*/  ISETP.GE.AND P0, PT, R9, 0x1, PT ;  /* 0x000000010900780c */ /* 0x000fca0003f06270 */
[----:B------:R-:W4:Y:S02]  /*0e60*/  F2I.U32.TRUNC.NTZ R150, R2 ;  /* 0x0000000200967305 */ /* 0x000f24000020f000 */
[----:B------:R-:W1:Y:S01]  /*0e70*/  S2UR UR36, SR_CTAID.Z ;  /* 0x00000000002479c3 */ /* 0x000e620000002700 */
[----:B---3--:R-:W-:-:S05]  /*0e80*/  IADD3 R152, PT, PT, -R152, RZ, RZ ;  /* 0x000000ff98987210 */ /* 0x008fca0007ffe1ff */
[----:B--2---:R-:W-:Y:S01]  /*0e90*/  IMAD R152, R5, R152, UR5 ;  /* 0x0000000505987e24 */ /* 0x004fe2000f8e0298 */
[----:B----4-:R-:W-:-:S05]  /*0ea0*/  IADD3 R150, PT, PT, -R150, RZ, RZ ;  /* 0x000000ff96967210 */ /* 0x010fca0007ffe1ff */
[----:B-1----:R-:W-:Y:S01]  /*0eb0*/  IMAD R150, R3, R150, UR4 ;  /* 0x0000000403967e24 */ /* 0x002fe2000f8e0296 */
[----:B------:R-:W-:Y:S06]  /*0ec0*/  @!P0 BRA `(.L_x_15) ;  /* 0x0000000000b88947 */ /* 0x000fec0003800000 */
[----:B------:R-:W1:Y:S01]  /*0ed0*/  LDC.64 R4, c[0x0][0xb18] ;  /* 0x0002c600ff047b82 */ /* 0x000e620000000a00 */
[----:B------:R-:W-:-:S07]  /*0ee0*/  ISETP.NE.AND P0, PT, R9, 0x1, PT ;  /* 0x000000010900780c */ /* 0x000fce0003f05270 */
[----:B------:R-:W2:Y:S08]  /*0ef0*/  LDC R10, c[0x0][0xb0c] ;  /* 0x0002c300ff0a7b82 */ /* 0x000eb00000000800 */
[----:B------:R-:W3:Y:S08]  /*0f00*/  LDC R11, c[0x0][0x370] ;  /* 0x0000dc00ff0b7b82 */ /* 0x000ef00000000800 */
[----:B------:R-:W4:Y:S01]  /*0f10*/  LDC R12, c[0x0][0x374] ;  /* 0x0000dd00ff0c7b82 */ /* 0x000f220000000800 */
[----:B-1----:R-:W-:-:S07]  /*0f20*/  ISETP.NE.AND P1, PT, R4, 0x1, PT ;  /* 0x000000010400780c */ /* 0x002fce0003f25270 */
[----:B------:R-:W3:Y:S01]  /*0f30*/  LDC.64 R6, c[0x0][0xb10] ;  /* 0x0002c400ff067b82 */ /* 0x000ee20000000a00 */
[----:B--2---:R-:W-:-:S07]  /*0f40*/  ISETP.NE.AND P2, PT, R10, 0x1, PT ;  /* 0x000000010a00780c */ /* 0x004fce0003f45270 */
[----:B------:R-:W1:Y:S08]  /*0f50*/  LDC R8, c[0x0][0xb20] ;  /* 0x0002c800ff087b82 */ /* 0x000e700000000800 */
[----:B------:R-:W2:Y:S01]  /*0f60*/  LDC.64 R2, c[0x0][0xb28] ;  /* 0x0002ca00ff027b82 */ /* 0x000ea20000000a00 */
[----:B----4-:R-:W-:-:S04]  /*0f70*/  IMAD.HI.U32 R13, R12, R5, RZ ;  /* 0x000000050c0d7227 */ /* 0x010fc800078e00ff */
[----:B------:R-:W-:-:S04]  /*0f80*/  IMAD.HI.U32 R5, R20, R5, RZ ;  /* 0x0000000514057227 */ /* 0x000fc800078e00ff */
[----:B---3--:R-:W-:-:S04]  /*0f90*/  IMAD.HI.U32 R14, R11, R6, RZ ;  /* 0x000000060b0e7227 */ /* 0x008fc800078e00ff */
[C---:B------:R-:W-:Y:S01]  /*0fa0*/  IMAD.HI.U32 R16, R21.reuse, R6, RZ ;  /* 0x0000000615107227 */ /* 0x040fe200078e00ff */
[-C--:B------:R-:W-:Y:S02]  /*0fb0*/  @P2 SHF.R.U32.HI R11, RZ, R7.reuse, R14 ;  /* 0x00000007ff0b2219 */ /* 0x080fe4000001160e */
[-C--:B-1----:R-:W-:Y:S02]  /*0fc0*/  @P1 SHF.R.U32.HI R12, RZ, R8.reuse, R13 ;  /* 0x00000008ff0c1219 */ /* 0x082fe4000001160d */
[----:B------:R-:W-:Y:S02]  /*0fd0*/  SHF.R.U32.HI R5, RZ, R8, R5 ;  /* 0x00000008ff057219 */ /* 0x000fe40000011605 */
[----:B------:R-:W-:Y:S02]  /*0fe0*/  SHF.R.U32.HI R16, RZ, R7, R16 ;  /* 0x00000007ff107219 */ /* 0x000fe40000011610 */
[----:B------:R-:W-:Y:S01]  /*0ff0*/  SEL R5, R20, R5, !P1 ;  /* 0x0000000514057207 */ /* 0x000fe20004800000 */
[----:B--2---:R-:W-:Y:S01]  /*1000*/  IMAD.HI.U32 R14, R12, R2, RZ ;  /* 0x000000020c0e7227 */ /* 0x004fe200078e00ff */
[----:B------:R-:W-:-:S02]  /*1010*/  SEL R7, R21, R16, !P2 ;  /* 0x0000001015077207 */ /* 0x000fc40005000000 */
[----:B------:R-:W-:Y:S01]  /*1020*/  IADD3 R13, PT, PT, -R5, RZ, RZ ;  /* 0x000000ff050d7210 */ /* 0x000fe20007ffe1ff */
[----:B------:R-:W-:Y:S01]  /*1030*/  IMAD.HI.U32 R6, R11, R2, RZ ;  /* 0x000000020b067227 */ /* 0x000fe200078e00ff */
[----:B------:R-:W-:-:S03]  /*1040*/  @P0 SHF.R.U32.HI R12, RZ, R3, R14 ;  /* 0x00000003ff0c0219 */ /* 0x000fc6000001160e */
[----:B------:R-:W-:Y:S01]  /*1050*/  IMAD R13, R4, R13, R20 ;  /* 0x0000000d040d7224 */ /* 0x000fe200078e0214 */
[----:B------:R-:W-:Y:S01]  /*1060*/  @P0 SHF.R.U32.HI R11, RZ, R3, R6 ;  /* 0x00000003ff0b0219 */ /* 0x000fe20000011606 */
[----:B------:R-:W-:-:S04]  /*1070*/  IMAD R12, R12, R9, RZ ;  /* 0x000000090c0c7224 */ /* 0x000fc800078e02ff */
[----:B------:R-:W-:Y:S01]  /*1080*/  IMAD R6, R11, R9, RZ ;  /* 0x000000090b067224 */ /* 0x000fe200078e02ff */
[----:B------:R-:W-:-:S04]  /*1090*/  ISETP.GE.AND P1, PT, R5, R12, PT ;  /* 0x0000000c0500720c */ /* 0x000fc80003f26270 */
[----:B------:R-:W-:Y:S01]  /*10a0*/  ISETP.GE.OR P1, PT, R7, R6, P1 ;  /* 0x000000060700720c */ /* 0x000fe20000f26670 */
[----:B------:R-:W-:-:S05]  /*10b0*/  IMAD.HI.U32 R6, R5, R2, RZ ;  /* 0x0000000205067227 */ /* 0x000fca00078e00ff */
[----:B------:R-:W-:-:S04]  /*10c0*/  SHF.R.U32.HI R6, RZ, R3, R6 ;  /* 0x00000003ff067219 */ /* 0x000fc80000011606 */
[----:B------:R-:W-:-:S03]  /*10d0*/  SEL R6, R5, R6, !P0 ;  /* 0x0000000605067207 */ /* 0x000fc60004000000 */
[----:B------:R-:W-:Y:S01]  /*10e0*/  @!P1 IMAD.HI.U32 R8, R7, R2, RZ ;  /* 0x0000000207089227 */ /* 0x000fe200078e00ff */
[----:B------:R-:W-:-:S04]  /*10f0*/  IADD3 R2, PT, PT, -R6, RZ, RZ ;  /* 0x000000ff06027210 */ /* 0x000fc80007ffe1ff */
[----:B------:R-:W-:Y:S01]  /*1100*/  @!P1 SHF.R.U32.HI R8, RZ, R3, R8 ;  /* 0x00000003ff089219 */ /* 0x000fe20000011608 */
[----:B------:R-:W-:-:S03]  /*1110*/  IMAD R2, R9, R2, R5 ;  /* 0x0000000209027224 */ /* 0x000fc600078e0205 */
[----:B------:R-:W-:-:S05]  /*1120*/  @!P1 SEL R3, R7, R8, !P0 ;  /* 0x0000000807039207 */ /* 0x000fca0004000000 */
[--C-:B------:R-:W-:Y:S02]  /*1130*/  @!P1 IMAD.IADD R6, R6, 0x1, -R3.reuse ;  /* 0x0000000106069824 */ /* 0x100fe400078e0a03 */
[----:B------:R-:W-:Y:S01]  /*1140*/  @!P1 IMAD R3, R2, R11, R3 ;  /* 0x0000000b02039224 */ /* 0x000fe200078e0203 */
[----:B------:R-:W-:Y:S01]  /*1150*/  IADD3 R2, PT, PT, -R7, RZ, RZ ;  /* 0x000000ff07027210 */ /* 0x000fe20007ffe1ff */
[----:B------:R-:W-:Y:S02]  /*1160*/  @!P1 IMAD R5, R6, R9, R7 ;  /* 0x0000000906059224 */ /* 0x000fe400078e0207 */
[----:B------:R-:W-:Y:S02]  /*1170*/  @!P1 IMAD.MOV.U32 R7, RZ, RZ, R3 ;  /* 0x000000ffff079224 */ /* 0x000fe400078e0003 */
[----:B------:R-:W-:Y:S02]  /*1180*/  IMAD R2, R10, R2, R21 ;  /* 0x000000020a027224 */ /* 0x000fe400078e0215 */
[----:B------:R-:W-:-:S02]  /*1190*/  IMAD R20, R5, R4, R13 ;  /* 0x0000000405147224 */ /* 0x000fc400078e020d */
[----:B------:R-:W-:Y:S02]  /*11a0*/  IMAD R21, R7, R10, R2 ;  /* 0x0000000a07157224 */ /* 0x000fe400078e0202 */
.L_x_15:
[----:B------:R-:W1:Y:S01]  /*11b0*/  LDCU UR4, c[0x0][0xb30] ;  /* 0x00016600ff0477ac */ /* 0x000e620008000800 */
[----:B------:R-:W2:Y:S08]  /*11c0*/  S2UR UR37, SR_CgaCtaId ;  /* 0x00000000002579c3 */ /* 0x000eb00000008800 */
[----:B------:R-:W3:Y:S01]  /*11d0*/  LDC R72, c[0x0][0xb24] ;  /* 0x0002c900ff487b82 */ /* 0x000ee20000000800 */
[----:B-1----:R-:W-:-:S09]  /*11e0*/  UISETP.NE.AND UP1, UPT, UR4, 0x1, UPT ;  /* 0x000000010400788c */ /* 0x002fd2000bf25270 */
[----:B--2---:R-:W-:Y:S05]  /*11f0*/  BRA.U UP1, `(.L_x_16) ;  /* 0x0000000101407547 */ /* 0x004fea000b800000 */
[----:B------:R-:W1:Y:S08]  /*1200*/  LDC.64 R4, c[0x0][0xb10] ;  /* 0x0002c400ff047b82 */ /* 0x000e700000000a00 */
[----:B------:R-:W2:Y:S08]  /*1210*/  LDC.64 R2, c[0x0][0xb18] ;  /* 0x0002c600ff027b82 */ /* 0x000eb00000000a00 */
[----:B------:R-:W4:Y:S08]  /*1220*/  LDC R6, c[0x0][0xb20] ;  /* 0x0002c800ff067b82 */ /* 0x000f300000000800 */
[----:B------:R-:W3:Y:S01]  /*1230*/  LDC R8, c[0x0][0xb0c] ;  /* 0x0002c300ff087b82 */ /* 0x000ee20000000800 */
[----:B-1----:R-:W-:-:S05]  /*1240*/  IMAD.HI.U32 R4, R21, R4, RZ ;  /* 0x0000000415047227 */ /* 0x002fca00078e00ff */
[----:B------:R-:W-:Y:S01]  /*1250*/  SHF.R.U32.HI R4, RZ, R5, R4 ;  /* 0x00000005ff047219 */ /* 0x000fe20000011604 */
[----:B--2---:R-:W-:Y:S01]  /*1260*/  IMAD.HI.U32 R3, R20, R3, RZ ;  /* 0x0000000314037227 */ /* 0x004fe200078e00ff */
[----:B------:R-:W-:-:S04]  /*1270*/  ISETP.NE.AND P0, PT, R2, 0x1, PT ;  /* 0x000000010200780c */ /* 0x000fc80003f05270 */
[----:B----4-:R-:W-:-:S04]  /*1280*/  SHF.R.U32.HI R3, RZ, R6, R3 ;  /* 0x00000006ff037219 */ /* 0x010fc80000011603 */
[----:B------:R-:W-:Y:S02]  /*1290*/  SEL R3, R20, R3, !P0 ;  /* 0x0000000314037207 */ /* 0x000fe40004000000 */
[----:B---3--:R-:W-:-:S04]  /*12a0*/  ISETP.NE.AND P1, PT, R8, 0x1, PT ;  /* 0x000000010800780c */ /* 0x008fc80003f25270 */
[----:B------:R-:W-:-:S05]  /*12b0*/  SEL R4, R21, R4, !P1 ;  /* 0x0000000415047207 */ /* 0x000fca0004800000 */
[----:B------:R-:W-:Y:S02]  /*12c0*/  IMAD.IADD R5, R3, 0x1, -R4 ;  /* 0x0000000103057824 */ /* 0x000fe400078e0a04 */
[----:B------:R-:W-:Y:S02]  /*12d0*/  IMAD.IADD R3, R4, 0x1, -R3 ;  /* 0x0000000104037824 */ /* 0x000fe400078e0a03 */
[----:B------:R-:W-:Y:S02]  /*12e0*/  IMAD R21, R5, R8, R21 ;  /* 0x0000000805157224 */ /* 0x000fe400078e0215 */
[----:B------:R-:W-:-:S07]  /*12f0*/  IMAD R20, R3, R2, R20 ;  /* 0x0000000203147224 */ /* 0x000fce00078e0214 */
.L_x_16:
[----:B------:R-:W-:Y:S01]  /*1300*/  BAR.SYNC.DEFER_BLOCKING 0x0 ;  /* 0x0000000000007b1d */ /* 0x000fe20000010000 */
[----:B------:R-:W-:Y:S01]  /*1310*/  UISETP.NE.AND UP1, UPT, UR8, 0x2, UPT ;  /* 0x000000020800788c */ /* 0x000fe2000bf25270 */
[----:B------:R-:W-:Y:S02]  /*1320*/  ISETP.NE.OR P5, PT, R0, 0x2, !P5 ;  /* 0x000000020000780c */ /* 0x000fe40006fa5670 */
[----:B------:R-:W-:-:S06]  /*1330*/  LOP3.LUT R2, R167, 0x1f, RZ, 0xc0, !PT ;  /* 0x0000001fa7027812 */ /* 0x000fcc00078ec0ff */
[----:B------:R-:W-:Y:S05]  /*1340*/  BRA.U UP1, `(.L_x_17) ;  /* 0x00000011016c7547 */ /* 0x000fea000b800000 */
[----:B------:R-:W1:Y:S01]  /*1350*/  LDCU UR13, c[0x0][0x38c] ;  /* 0x00007180ff0d77ac */ /* 0x000e620008000800 */
[----:B------:R-:W2:Y:S01]  /*1360*/  LDC R9, c[0x0][0x370] ;  /* 0x0000dc00ff097b82 */ /* 0x000ea20000000800 */
[----:B------:R-:W-:Y:S01]  /*1370*/  PLOP3.LUT P1, PT, PT, PT, UP2, 0x80, 0x8 ;  /* 0x000000000008781c */ /* 0x000fe20003f2f028 */
[----:B------:R-:W-:Y:S01]  /*1380*/  HFMA2 R12, -RZ, RZ, 0, 0 ;  /* 0x00000000ff0c7431 */ /* 0x000fe200000001ff */
[----:B------:R-:W-:Y:S01]  /*1390*/  ISETP.EQ.OR P4, PT, R2, RZ, P5 ;  /* 0x000000ff0200720c */ /* 0x000fe20002f82670 */
[----:B------:R-:W-:Y:S01]  /*13a0*/  IMAD.MOV.U32 R15, RZ, RZ, 0x1 ;  /* 0x00000001ff0f7424 */ /* 0x000fe200078e00ff */
[----:B------:R-:W-:Y:S01]  /*13b0*/  PLOP3.LUT P1, PT, P1, PT, PT, 0x8, 0x80 ;  /* 0x000000000080781c */ /* 0x000fe20000f2e170 */
[----:B------:R-:W-:Y:S01]  /*13c0*/  IMAD.MOV.U32 R14, RZ, RZ, RZ ;  /* 0x000000ffff0e7224 */ /* 0x000fe200078e00ff */
[----:B------:R-:W-:Y:S01]  /*13d0*/  MOV R8, 0x1 ;  /* 0x0000000100087802 */ /* 0x000fe20000000f00 */
[----:B------:R-:W4:Y:S01]  /*13e0*/  LDC R0, c[0x0][0x374] ;  /* 0x0000dd00ff007b82 */ /* 0x000f220000000800 */
[----:B------:R-:W-:Y:S01]  /*13f0*/  IMAD.MOV.U32 R10, RZ, RZ, RZ ;  /* 0x000000ffff0a7224 */ /* 0x000fe200078e00ff */
[----:B------:R-:W2:Y:S01]  /*1400*/  LDCU.64 UR22, c[0x0][0x348] ;  /* 0x00006900ff1677ac */ /* 0x000ea20008000a00 */
[----:B------:R-:W-:Y:S01]  /*1410*/  UMOV UR6, URZ ;  /* 0x000000ff00067c82 */ /* 0x000fe20008000000 */
[----:B-1----:R-:W-:-:S04]  /*1420*/  UIADD3 UR5, UPT, UPT, UR13, 0x7f, URZ ;  /* 0x0000007f0d057890 */ /* 0x002fc8000fffe0ff */
[----:B------:R-:W-:-:S04]  /*1430*/  USHF.R.S32.HI UR4, URZ, 0x1f, UR5 ;  /* 0x0000001fff047899 */ /* 0x000fc80008011405 */
[----:B------:R-:W-:-:S04]  /*1440*/  ULEA.HI UR4, UR4, UR5, URZ, 0x7 ;  /* 0x0000000504047291 */ /* 0x000fc8000f8f38ff */
[----:B------:R-:W-:Y:S02]  /*1450*/  USHF.R.S32.HI UR15, URZ, 0x7, UR4 ;  /* 0x00000007ff0f7899 */ /* 0x000fe40008011404 */
[----:B------:R-:W-:Y:S02]  /*1460*/  UIADD3 UR4, UPT, UPT, UR13, -0x1, URZ ;  /* 0xffffffff0d047890 */ /* 0x000fe4000fffe0ff */
[----:B------:R-:W-:Y:S02]  /*1470*/  UISETP.LT.U32.AND UP0, UPT, UR15, 0x3, UPT ;  /* 0x000000030f00788c */ /* 0x000fe4000bf01070 */
[----:B------:R-:W-:Y:S02]  /*1480*/  UISETP.GE.U32.AND UP1, UPT, UR4, -0xff, UPT ;  /* 0xffffff010400788c */ /* 0x000fe4000bf26070 */
[----:B------:R-:W-:Y:S02]  /*1490*/  USEL UR14, UR15, 0x3, UP0 ;  /* 0x000000030f0e7887 */ /* 0x000fe40008000000 */
[----:B------:R-:W-:-:S02]  /*14a0*/  UIADD3 UR13, UPT, UPT, UR13, 0xfe, URZ ;  /* 0x000000fe0d0d7890 */ /* 0x000fc4000fffe0ff */
[----:B------:R-:W-:Y:S02]  /*14b0*/  UIADD3 UR5, UPT, UPT, UR14, -0x1, URZ ;  /* 0xffffffff0e057890 */ /* 0x000fe4000fffe0ff */
[----:B------:R-:W-:-:S03]  /*14c0*/  UIADD3 UR7, UPT, UPT, UR15, -UR14, URZ ;  /* 0x8000000e0f077290 */ /* 0x000fc6000fffe0ff */
[----:B------:R-:W-:-:S04]  /*14d0*/  @UP1 UIADD3 UR5, UPT, UPT, UR14, URZ, URZ ;  /* 0x000000ff0e051290 */ /* 0x000fc8000fffe0ff */
[----:B--2---:R-:W-:-:S12]  /*14e0*/  UIADD3 UR5, UPT, UPT, UR5, 0x1, URZ ;  /* 0x0000000105057890 */ /* 0x004fd8000fffe0ff */
.L_x_35:
[----:B------:R-:W-:Y:S01]  /*14f0*/  UISETP.NE.AND UP0, UPT, UR37, URZ, UPT ;  /* 0x000000ff2500728c */ /* 0x000fe2000bf05270 */
[----:B------:R-:W1:Y:S08]  /*1500*/  S2UR UR37, SR_CgaCtaId ;  /* 0x00000000002579c3 */ /* 0x000e700000008800 */
[----:B------:R-:W-:Y:S05]  /*1510*/  BRA.U UP0, `(.L_x_18) ;  /* 0x0000000100347547 */ /* 0x000fea000b800000 */
[----:B------:R-:W2:Y:S01]  /*1520*/  S2R R2, SR_CgaCtaId ;  /* 0x0000000000027919 */ /* 0x000ea20000008800 */
[----:B------:R-:W-:-:S04]  /*1530*/  MOV R3, 0x400 ;  /* 0x0000040000037802 */ /* 0x000fc80000000f00 */
[----:B--2---:R-:W-:Y:S02]  /*1540*/  LEA R3, R2, R3, 0x18 ;  /* 0x0000000302037211 */ /* 0x004fe400078ec0ff */
[----:B------:R-:W-:-:S03]  /*1550*/  SHF.L.U32 R2, R8, 0x1f, RZ ;  /* 0x0000001f08027819 */ /* 0x000fc600000006ff */
[----:B------:R-:W-:-:S04]  /*1560*/  IMAD R3, R10, 0x8, R3 ;  /* 0x000000080a037824 */ /* 0x000fc800078e0203 */
[----:B------:R-:W2:Y:S02]  /*1570*/  SYNCS.PHASECHK.TRANS64.TRYWAIT P0, [R3+URZ+0xd0], R2 ;  /* 0x0000d002030075a7 */ /* 0x000ea400080011ff */
[----:B--2---:R-:W-:Y:S05]  /*1580*/  @!P0 BRA `(.L_x_19) ;  /* 0x0000009800c88947 */ /* 0x004fea0003800000 */
.L_x_122:
[----:B------:R-:W-:Y:S01]  /*1590*/  VIADD R10, R10, 0x1 ;  /* 0x000000010a0a7836 */ /* 0x000fe20000000000 */
[----:B------:R2:W-:Y:S04]  /*15a0*/  SYNCS.ARRIVE.TRANS64.A1T0 RZ, [R3+URZ+0xc0], RZ ;  /* 0x0000c0ff03ff79a7 */ /* 0x0005e800081000ff */
[----:B------:R-:W-:-:S04]  /*15b0*/  ISETP.NE.AND P0, PT, R10, 0x2, PT ;  /* 0x000000020a00780c */ /* 0x000fc80003f05270 */
[----:B------:R-:W-:Y:S02]  /*15c0*/  SEL R10, R10, RZ, P0 ;  /* 0x000000ff0a0a7207 */ /* 0x000fe40000000000 */
[----:B--2---:R-:W-:-:S04]  /*15d0*/  SEL R3, RZ, 0x1, P0 ;  /* 0x00000001ff037807 */ /* 0x004fc80000000000 */
[----:B------:R-:W-:-:S07]  /*15e0*/  LOP3.LUT R8, R8, R3, RZ, 0x3c, !PT ;  /* 0x0000000308087212 */ /* 0x000fce00078e3cff */
.L_x_18:
[----:B------:R-:W-:Y:S01]  /*15f0*/  UMOV UR4, 0x400 ;  /* 0x0000040000047882 */ /* 0x000fe20000000000 */
[----:B------:R-:W-:Y:S01]  /*1600*/  SHF.L.U32 R2, R15, 0x1f, RZ ;  /* 0x0000001f0f027819 */ /* 0x000fe200000006ff */
[----:B-1----:R-:W-:Y:S01]  /*1610*/  ULEA UR4, UR37, UR4, 0x18 ;  /* 0x0000000425047291 */ /* 0x002fe2000f8ec0ff */
[----:B------:R-:W-:Y:S01]  /*1620*/  R2UR UR34, R21 ;  /* 0x00000000152272ca */ /* 0x000fe200000e0000 */
[----:B------:R-:W-:Y:S01]  /*1630*/  UISETP.GE.U32.AND UP0, UPT, UR13, 0xff, UPT ;  /* 0x000000ff0d00788c */ /* 0x000fe2000bf06070 */
[----:B------:R-:W-:Y:S01]  /*1640*/  R2UR UR18, R20 ;  /* 0x00000000141272ca */ /* 0x000fe200000e0000 */
[----:B------:R-:W-:Y:S01]  /*1650*/  ULEA UR8, UR6, UR4, 0x3 ;  /* 0x0000000406087291 */ /* 0x000fe2000f8e18ff */
[----:B------:R-:W-:-:S08]  /*1660*/  UMOV UR21, URZ ;  /* 0x000000ff00157c82 */ /* 0x000fd00008000000 */
[----:B------:R1:W2:Y:S01]  /*1670*/  SYNCS.PHASECHK.TRANS64.TRYWAIT P0, [UR8+0x18], R2 ;  /* 0x00001802ff0075a7 */ /* 0x0002a20008001108 */
[----:B------:R-:W-:Y:S02]  /*1680*/  USHF.L.U32 UR34, UR34, 0x7, URZ ;  /* 0x0000000722227899 */ /* 0x000fe400080006ff */
[----:B------:R-:W-:Y:S01]  /*1690*/  USHF.L.U32 UR18, UR18, 0x8, URZ ;  /* 0x0000000812127899 */ /* 0x000fe200080006ff */
[----:B------:R-:W-:Y:S11]  /*16a0*/  BRA.U !UP0, `(.L_x_20) ;  /* 0x0000000108c07547 */ /* 0x000ff6000b800000 */
[----:B------:R-:W-:Y:S01]  /*16b0*/  UIADD3 UR10, UPT, UPT, UR18, 0x80, URZ ;  /* 0x00000080120a7890 */ /* 0x000fe2000fffe0ff */
[----:B------:R-:W-:Y:S01]  /*16c0*/  UMOV UR24, URZ ;  /* 0x000000ff00187c82 */ /* 0x000fe20008000000 */
[----:B------:R-:W-:-:S10]  /*16d0*/  UMOV UR25, UR6 ;  /* 0x0000000600197c82 */ /* 0x000fd40008000000 */
.L_x_25:
[----:B-1----:R-:W-:Y:S01]  /*16e0*/  ULEA UR33, UR25, UR4, 0x3 ;  /* 0x0000000419217291 */ /* 0x002fe2000f8e18ff */
[----:B--2---:R-:W-:Y:S01]  /*16f0*/  @!P5 MOV R3, 0xc000 ;  /* 0x0000c0000003d802 */ /* 0x004fe20000000f00 */
[----:B--2---:R-:W-:Y:S10]  /*1700*/  @P0 BRA `(.L_x_21) ;  /* 0x00000000000c0947 */ /* 0x004ff40003800000 */
[----:B------:R-:W-:-:S04]  /*1710*/  SHF.L.U32 R5, R15, 0x1f, RZ ;  /* 0x0000001f0f057819 */ /* 0x000fc800000006ff */
[----:B------:R-:W2:Y:S02]  /*1720*/  SYNCS.PHASECHK.TRANS64.TRYWAIT P0, [UR33+0x18], R5 ;  /* 0x00001805ff0075a7 */ /* 0x000ea40008001121 */
[----:B--2---:R-:W-:Y:S05]  /*1730*/  @!P0 BRA `(.L_x_22) ;  /* 0x0000009800708947 */ /* 0x004fea0003800000 */
.L_x_21:
[----:B------:R2:W-:Y:S01]  /*1740*/  @!P5 SYNCS.ARRIVE.TRANS64 RZ, [UR33], R3 ;  /* 0x00000003ffffd9a7 */ /* 0x0005e20008000021 */
[----:B------:R-:W-:Y:S04]  /*1750*/  BSSY.RECONVERGENT B0, `(.L_x_23) ;  /* 0x0000003000007945 */ /* 0x000fe80003800200 */
[----:B------:R-:W-:Y:S05]  /*1760*/  @P4 BRA `(.L_x_24) ;  /* 0x0000000000044947 */ /* 0x000fea0003800000 */
[----:B------:R-:W-:Y:S05]  /*1770*/  BPT.TRAP 0x1 ;  /* 0x000000040000795c */ /* 0x000fea0000300000 */
.L_x_24:
[----:B------:R-:W-:Y:S05]  /*1780*/  BSYNC.RECONVERGENT B0 ;  /* 0x0000000000007941 */ /* 0x000fea0003800200 */
.L_x_23:
[----:B------:R-:W-:Y:S02]  /*1790*/  UIADD3 UR6, UPT, UPT, UR25, 0x1, URZ ;  /* 0x0000000119067890 */ /* 0x000fe4000fffe0ff */
[----:B------:R-:W-:Y:S02]  /*17a0*/  ULEA UR32, UR25, UR4, 0xe ;  /* 0x0000000419207291 */ /* 0x000fe4000f8e70ff */
[----:B------:R-:W-:Y:S02]  /*17b0*/  UISETP.NE.AND UP0, UPT, UR6, 0x3, UPT ;  /* 0x000000030600788c */ /* 0x000fe4000bf05270 */
[----:B------:R-:W-:Y:S02]  /*17c0*/  UIADD3 UR30, UP1, UPT, UR22, 0x80, URZ ;  /* 0x00000080161e7890 */ /* 0x000fe4000ff3e0ff */
[----:B------:R-:W-:Y:S02]  /*17d0*/  USEL UR9, URZ, 0x1, UP0 ;  /* 0x00000001ff097887 */ /* 0x000fe40008000000 */
[----:B------:R-:W-:-:S02]  /*17e0*/  USEL UR6, UR6, URZ, UP0 ;  /* 0x000000ff06067287 */ /* 0x000fc40008000000 */
[----:B------:R-:W-:Y:S02]  /*17f0*/  UIADD3 UR28, UP0, UPT, UR22, 0x180, URZ ;  /* 0x00000180161c7890 */ /* 0x000fe4000ff1e0ff */
[----:B------:R-:W-:Y:S01]  /*1800*/  ULEA UR8, UR6, UR4, 0x3 ;  /* 0x0000000406087291 */ /* 0x000fe2000f8e18ff */
[----:B------:R-:W-:Y:S01]  /*1810*/  LOP3.LUT R15, R15, UR9, RZ, 0x3c, !PT ;  /* 0x000000090f0f7c12 */ /* 0x000fe2000f8e3cff */
[----:B------:R-:W-:Y:S02]  /*1820*/  USHF.L.U32 UR35, UR24, 0x7, URZ ;  /* 0x0000000718237899 */ /* 0x000fe400080006ff */
[----:B------:R-:W-:Y:S01]  /*1830*/  UIADD3.X UR31, UPT, UPT, URZ, UR23, URZ, UP1, !UPT ;  /* 0x00000017ff1f7290 */ /* 0x000fe20008ffe4ff */
[----:B-1----:R-:W-:Y:S01]  /*1840*/  SHF.L.U32 R2, R15, 0x1f, RZ ;  /* 0x0000001f0f027819 */ /* 0x002fe200000006ff */
[----:B------:R-:W-:Y:S02]  /*1850*/  UIADD3 UR32, UPT, UPT, UR32, 0xc400, URZ ;  /* 0x0000c40020207890 */ /* 0x000fe4000fffe0ff */
[----:B------:R-:W-:Y:S01]  /*1860*/  UIADD3.X UR29, UPT, UPT, URZ, UR23, URZ, UP0, !UPT ;  /* 0x00000017ff1d7290 */ /* 0x000fe200087fe4ff */
[----:B------:R1:W1:Y:S01]  /*1870*/  SYNCS.PHASECHK.TRANS64.TRYWAIT P0, [UR8+0x18], R2 ;  /* 0x00001802ff0075a7 */ /* 0x0002620008001108 */
[----:B------:R-:W-:Y:S01]  /*1880*/  ULEA UR8, UR25, UR4, 0xf ;  /* 0x0000000419087291 */ /* 0x000fe2000f8e78ff */
[----:B------:R-:W-:Y:S01]  /*1890*/  UMOV UR26, 0x0 ;  /* 0x00000000001a7882 */ /* 0x000fe20000000000 */
[----:B------:R-:W-:-:S02]  /*18a0*/  UMOV UR27, 0x10000000 ;  /* 0x10000000001b7882 */ /* 0x000fc40000000000 */
[----:B------:R-:W-:Y:S01]  /*18b0*/  UIADD3 UR16, UPT, UPT, UR8, 0x18400, URZ ;  /* 0x0001840008107890 */ /* 0x000fe2000fffe0ff */
[----:B------:R1:W-:Y:S01]  /*18c0*/  UTMALDG.3D [UR32], [UR30], desc[UR26] ;  /* 0x00001a201e0075b4 */ /* 0x0003e20008011000 */
[----:B------:R-:W-:Y:S01]  /*18d0*/  UIADD3 UR8, UPT, UPT, UR8, 0x1c400, URZ ;  /* 0x0001c40008087890 */ /* 0x000fe2000fffe0ff */
[----:B------:R-:W-:Y:S01]  /*18e0*/  UMOV UR17, UR33 ;  /* 0x0000002100117c82 */ /* 0x000fe20008000000 */
[----:B------:R-:W-:Y:S01]  /*18f0*/  UMOV UR20, UR36 ;  /* 0x0000002400147c82 */ /* 0x000fe20008000000 */
[----:B------:R-:W-:Y:S01]  /*1900*/  UMOV UR19, UR35 ;  /* 0x0000002300137c82 */ /* 0x000fe20008000000 */
[----:B------:R-:W-:Y:S01]  /*1910*/  UMOV UR12, UR36 ;  /* 0x00000024000c7c82 */ /* 0x000fe20008000000 */
[----:B------:R-:W-:Y:S01]  /*1920*/  UMOV UR9, UR33 ;  /* 0x0000002100097c82 */ /* 0x000fe20008000000 */
[----:B------:R-:W-:Y:S01]  /*1930*/  UMOV UR11, UR35 ;  /* 0x00000023000b7c82 */ /* 0x000fe20008000000 */
[----:B------:R1:W-:Y:S01]  /*1940*/  UTMALDG.3D [UR16], [UR28], desc[UR26] ;  /* 0x00001a101c0075b4 */ /* 0x0003e20008011000 */
[----:B------:R-:W-:Y:S01]  /*1950*/  UIADD3 UR24, UPT, UPT, UR24, 0x1, URZ ;  /* 0x0000000118187890 */ /* 0x000fe2000fffe0ff */
[----:B------:R-:W-:Y:S01]  /*1960*/  UMOV UR21, UR5 ;  /* 0x0000000500157c82 */ /* 0x000fe20008000000 */
[----:B------:R-:W-:-:S02]  /*1970*/  UMOV UR25, UR6 ;  /* 0x0000000600197c82 */ /* 0x000fc40008000000 */
[----:B------:R-:W-:Y:S01]  /*1980*/  UISETP.NE.AND UP0, UPT, UR24, UR5, UPT ;  /* 0x000000051800728c */ /* 0x000fe2000bf05270 */
[----:B------:R1:W-:Y:S08]  /*1990*/  UTMALDG.3D [UR8], [UR28], desc[UR26] ;  /* 0x00001a081c0075b4 */ /* 0x0003f00008011000 */
[----:B------:R-:W-:Y:S05]  /*19a0*/  BRA.U UP0, `(.L_x_25) ;  /* 0xfffffffd004c7547 */ /* 0x000fea000b83ffff */
.L_x_20:
[----:B-1----:R-:W-:Y:S01]  /*19b0*/  ULEA UR8, UR6, UR4, 0x3 ;  /* 0x0000000406087291 */ /* 0x002fe2000f8e18ff */
[----:B------:R-:W-:Y:S01]  /*19c0*/  SHF.L.U32 R2, R15, 0x1f, RZ ;  /* 0x0000001f0f027819 */ /* 0x000fe200000006ff */
[----:B------:R-:W-:Y:S01]  /*19d0*/  @!P1 SYNCS.ARRIVE.TRANS64.A1T0 RZ, [UR4+0x78], RZ ;  /* 0x000078ffffff99a7 */ /* 0x000fe20008100004 */
[----:B------:R-:W-:-:S06]  /*19e0*/  UISETP.GT.AND UP0, UPT, UR15, UR14, UPT ;  /* 0x0000000e0f00728c */ /* 0x000fcc000bf04270 */
[----:B--2---:R1:W2:Y:S03]  /*19f0*/  SYNCS.PHASECHK.TRANS64.TRYWAIT P0, [UR8+0x18], R2 ;  /* 0x00001802ff0075a7 */ /* 0x0042a60008001108 */
[----:B------:R-:W-:Y:S05]  /*1a00*/  BRA.U !UP0, `(.L_x_26) ;  /* 0x0000000108c47547 */ /* 0x000fea000b800000 */
[----:B------:R-:W-:Y:S02]  /*1a10*/  UIADD3 UR29, UPT, UPT, UR7, UR21, URZ ;  /* 0x00000015071d7290 */ /* 0x000fe4000fffe0ff */
[----:B------:R-:W-:Y:S01]  /*1a20*/  UIADD3 UR10, UPT, UPT, UR18, 0x80, URZ ;  /* 0x00000080120a7890 */ /* 0x000fe2000fffe0ff */
[----:B------:R-:W-:-:S11]  /*1a30*/  UMOV UR35, UR6 ;  /* 0x0000000600237c82 */ /* 0x000fd60008000000 */
.L_x_31:
[----:B-1----:R-:W-:Y:S01]  /*1a40*/  ULEA UR25, UR35, UR4, 0x3 ;  /* 0x0000000423197291 */ /* 0x002fe2000f8e18ff */
[----:B--2---:R-:W-:Y:S01]  /*1a50*/  @!P5 MOV R3, 0xc000 ;  /* 0x0000c0000003d802 */ /* 0x004fe20000000f00 */
[----:B--2---:R-:W-:Y:S10]  /*1a60*/  @P0 BRA `(.L_x_27) ;  /* 0x00000000000c0947 */ /* 0x004ff40003800000 */
[----:B------:R-:W-:-:S04]  /*1a70*/  SHF.L.U32 R5, R15, 0x1f, RZ ;  /* 0x0000001f0f057819 */ /* 0x000fc800000006ff */
[----:B------:R-:W2:Y:S02]  /*1a80*/  SYNCS.PHASECHK.TRANS64.TRYWAIT P0, [UR25+0x18], R5 ;  /* 0x00001805ff0075a7 */ /* 0x000ea40008001119 */
[----:B--2---:R-:W-:Y:S05]  /*1a90*/  @!P0 BRA `(.L_x_28) ;  /* 0x0000009400b08947 */ /* 0x004fea0003800000 */
.L_x_27:
[----:B------:R2:W-:Y:S01]  /*1aa0*/  @!P5 SYNCS.ARRIVE.TRANS64 RZ, [UR25], R3 ;  /* 0x00000003ffffd9a7 */ /* 0x0005e20008000019 */
[----:B------:R-:W-:Y:S04]  /*1ab0*/  BSSY.RECONVERGENT B0, `(.L_x_29) ;  /* 0x0000003000007945 */ /* 0x000fe80003800200 */
[----:B------:R-:W-:Y:S05]  /*1ac0*/  @P4 BRA `(.L_x_30) ;  /* 0x0000000000044947 */ /* 0x000fea0003800000 */
[----:B------:R-:W-:Y:S05]  /*1ad0*/  BPT.TRAP 0x1 ;  /* 0x000000040000795c */ /* 0x000fea0000300000 */
.L_x_30:
[----:B------:R-:W-:Y:S05]  /*1ae0*/  BSYNC.RECONVERGENT B0 ;  /* 0x0000000000007941 */ /* 0x000fea0003800200 */
.L_x_29:
        /* <DEDUP_REMOVED lines=10> */
[----:B------:R-:W-:Y:S01]  /*1b90*/  UIADD3 UR24, UPT, UPT, UR24, 0xc400, URZ ;  /* 0x0000c40018187890 */ /* 0x000fe2000fffe0ff */
[----:B-1----:R-:W-:Y:S01]  /*1ba0*/  SHF.L.U32 R2, R15, 0x1f, RZ ;  /* 0x0000001f0f027819 */ /* 0x002fe200000006ff */
[----:B------:R-:W-:Y:S02]  /*1bb0*/  UIADD3.X UR39, UPT, UPT, URZ, UR23, URZ, UP1, !UPT ;  /* 0x00000017ff277290 */ /* 0x000fe40008ffe4ff */
[----:B------:R-:W-:Y:S01]  /*1bc0*/  UIADD3.X UR33, UPT, UPT, URZ, UR23, URZ, UP0, !UPT ;  /* 0x00000017ff217290 */ /* 0x000fe200087fe4ff */
[----:B------:R1:W1:Y:S01]  /*1bd0*/  SYNCS.PHASECHK.TRANS64.TRYWAIT P0, [UR8+0x18], R2 ;  /* 0x00001802ff0075a7 */ /* 0x0002620008001108 */
[----:B------:R-:W-:Y:S01]  /*1be0*/  ULEA UR8, UR35, UR4, 0xf ;  /* 0x0000000423087291 */ /* 0x000fe2000f8e78ff */
[----:B------:R-:W-:Y:S01]  /*1bf0*/  UMOV UR30, 0x0 ;  /* 0x00000000001e7882 */ /* 0x000fe20000000000 */
[----:B------:R-:W-:-:S02]  /*1c00*/  UMOV UR31, 0x10000000 ;  /* 0x10000000001f7882 */ /* 0x000fc40000000000 */
[----:B------:R-:W-:Y:S02]  /*1c10*/  UIADD3 UR16, UPT, UPT, UR8, 0x18400, URZ ;  /* 0x0001840008107890 */ /* 0x000fe4000fffe0ff */
[----:B------:R-:W-:Y:S01]  /*1c20*/  UIADD3 UR8, UPT, UPT, UR8, 0x1c400, URZ ;  /* 0x0001c40008087890 */ /* 0x000fe2000fffe0ff */
[----:B------:R-:W-:Y:S01]  /*1c30*/  UMOV UR26, UR34 ;  /* 0x00000022001a7c82 */ /* 0x000fe20008000000 */
[----:B------:R-:W-:Y:S01]  /*1c40*/  UMOV UR28, UR36 ;  /* 0x00000024001c7c82 */ /* 0x000fe20008000000 */
[----:B------:R-:W-:Y:S01]  /*1c50*/  UMOV UR17, UR25 ;  /* 0x0000001900117c82 */ /* 0x000fe20008000000 */
[----:B------:R-:W-:Y:S01]  /*1c60*/  UMOV UR20, UR36 ;  /* 0x0000002400147c82 */ /* 0x000fe20008000000 */
[----:B------:R-:W-:Y:S01]  /*1c70*/  UMOV UR19, UR27 ;  /* 0x0000001b00137c82 */ /* 0x000fe20008000000 */
[----:B------:R-:W-:Y:S01]  /*1c80*/  UMOV UR12, UR36 ;  /* 0x00000024000c7c82 */ /* 0x000fe20008000000 */
[----:B------:R-:W-:Y:S01]  /*1c90*/  UMOV UR9, UR25 ;  /* 0x0000001900097c82 */ /* 0x000fe20008000000 */
[----:B------:R1:W-:Y:S01]  /*1ca0*/  UTMALDG.3D [UR24], [UR38], desc[UR30] ;  /* 0x00001e18260075b4 */ /* 0x0003e20008011000 */
[----:B------:R-:W-:Y:S01]  /*1cb0*/  UMOV UR11, UR27 ;  /* 0x0000001b000b7c82 */ /* 0x000fe20008000000 */
[----:B------:R-:W-:Y:S01]  /*1cc0*/  UIADD3 UR21, UPT, UPT, UR21, 0x1, URZ ;  /* 0x0000000115157890 */ /* 0x000fe2000fffe0ff */
[----:B------:R-:W-:-:S03]  /*1cd0*/  UMOV UR35, UR6 ;  /* 0x0000000600237c82 */ /* 0x000fc60008000000 */
[----:B------:R-:W-:Y:S01]  /*1ce0*/  UISETP.NE.AND UP0, UPT, UR21, UR29, UPT ;  /* 0x0000001d1500728c */ /* 0x000fe2000bf05270 */
[----:B------:R1:W-:Y:S01]  /*1cf0*/  UTMALDG.3D [UR16], [UR32], desc[UR30] ;  /* 0x00001e10200075b4 */ /* 0x0003e20008011000 */
[----:B------:R1:W-:Y:S07]  /*1d00*/  UTMALDG.3D [UR8], [UR32], desc[UR30] ;  /* 0x00001e08200075b4 */ /* 0x0003ee0008011000 */
[----:B------:R-:W-:Y:S05]  /*1d10*/  BRA.U UP0, `(.L_x_31) ;  /* 0xfffffffd00487547 */ /* 0x000fea000b83ffff */
.L_x_26:
[----:B-1----:R-:W-:Y:S01]  /*1d20*/  LEA R2, R14, UR4, 0x3 ;  /* 0x000000040e027c11 */ /* 0x002fe2000f8e18ff */
[----:B------:R-:W-:Y:S01]  /*1d30*/  NOP ;  /* 0x0000000000007918 */ /* 0x000fe20000000000 */
[----:B--2---:R-:W-:Y:S02]  /*1d40*/  SHF.L.U32 R3, R12, 0x1f, RZ ;  /* 0x0000001f0c037819 */ /* 0x004fe400000006ff */
[----:B------:R-:W-:Y:S02]  /*1d50*/  LEA R4, R14, UR4, 0x4 ;  /* 0x000000040e047c11 */ /* 0x000fe4000f8e20ff */
[----:B------:R-:W1:Y:S02]  /*1d60*/  SYNCS.PHASECHK.TRANS64.TRYWAIT P0, [R2+URZ+0x80], R3 ;  /* 0x00008003020075a7 */ /* 0x000e6400080011ff */
[----:B-1----:R-:W-:Y:S05]  /*1d70*/  @!P0 BRA `(.L_x_32) ;  /* 0x0000009400108947 */ /* 0x002fea0003800000 */
.L_x_125:
[----:B------:R-:W2:Y:S01]  /*1d80*/  LDS.128 R4, [R4+0xf0] ;  /* 0x0000f00004047984 */ /* 0x000ea20000000c00 */
[----:B---3--:R-:W-:Y:S01]  /*1d90*/  ISETP.GE.AND P0, PT, R72, 0x1, PT ;  /* 0x000000014800780c */ /* 0x008fe20003f06270 */
[----:B-1----:R-:W-:Y:S01]  /*1da0*/  VIADD R2, R2, 0x90 ;  /* 0x0000009002027836 */ /* 0x002fe20000000000 */
[----:B------:R-:W-:Y:S01]  /*1db0*/  @!PT LDS RZ, [RZ] ;  /* 0x00000000fffff984 */ /* 0x000fe20000000800 */
[----:B------:R-:W-:Y:S01]  /*1dc0*/  @!PT LDS RZ, [RZ] ;  /* 0x00000000fffff984 */ /* 0x000fe20000000800 */
[----:B------:R-:W-:Y:S01]  /*1dd0*/  @!PT LDS RZ, [RZ] ;  /* 0x00000000fffff984 */ /* 0x000fe20000000800 */
[----:B------:R-:W-:Y:S01]  /*1de0*/  @!PT LDS RZ, [RZ] ;  /* 0x00000000fffff984 */ /* 0x000fe20000000800 */
[----:B------:R1:W-:Y:S06]  /*1df0*/  MEMBAR.ALL.CTA ;  /* 0x0000000000007992 */ /* 0x0003ec0000008000 */
[----:B-1----:R-:W1:Y:S01]  /*1e00*/  FENCE.VIEW.ASYNC.S ;  /* 0x00000000000073c6 */ /* 0x002e620000000000 */
[----:B------:R-:W-:-:S04]  /*1e10*/  PRMT R2, RZ, 0x654, R2 ;  /* 0x00000654ff027816 */ /* 0x000fc80000000002 */
[----:B-1----:R1:W-:Y:S01]  /*1e20*/  SYNCS.ARRIVE.TRANS64.RED.A1T0 RZ, [R2+URZ], RZ ;  /* 0x000000ff02ff79a7 */ /* 0x0023e200081004ff */
[----:B--2---:R-:W-:-:S13]  /*1e30*/  LOP3.LUT P2, RZ, R6, 0x1, RZ, 0xc0, !PT ;  /* 0x0000000106ff7812 */ /* 0x004fda000784c0ff */
[----:B------:R-:W-:Y:S01]  /*1e40*/  @P2 SHF.R.U32.HI R3, RZ, 0x10, R5 ;  /* 0x00000010ff032819 */ /* 0x000fe20000011605 */
[----:B------:R-:W-:Y:S01]  /*1e50*/  VOTEU.ANY UP0, P2 ;  /* 0x0000000000ff7886 */ /* 0x000fe20001000100 */
[----:B------:R-:W-:Y:S02]  /*1e60*/  @P2 MOV R13, R4 ;  /* 0x00000004000d2202 */ /* 0x000fe40000000f00 */
[----:B------:R-:W-:Y:S02]  /*1e70*/  @P2 R2UR.BROADCAST UR8, R3 ;  /* 0x00000000030822ca */ /* 0x000fe400008e0000 */
[----:B------:R-:W-:-:S11]  /*1e80*/  @P2 LOP3.LUT R11, R5, 0xffff, RZ, 0xc0, !PT ;  /* 0x0000ffff050b2812 */ /* 0x000fd600078ec0ff */
[----:B------:R-:W-:Y:S01]  /*1e90*/  @UP0 UMOV UR36, UR8 ;  /* 0x0000000800240c82 */ /* 0x000fe20008000000 */
[----:B-1----:R-:W-:Y:S05]  /*1ea0*/  @!P0 BRA `(.L_x_33) ;  /* 0x0000000000b88947 */ /* 0x002fea0003800000 */
[----:B------:R-:W4:Y:S01]  /*1eb0*/  LDC.64 R4, c[0x0][0xb18] ;  /* 0x0002c600ff047b82 */ /* 0x000f220000000a00 */
[----:B------:R-:W-:-:S07]  /*1ec0*/  ISETP.NE.AND P3, PT, R72, 0x1, PT ;  /* 0x000000014800780c */ /* 0x000fce0003f65270 */
[----:B------:R-:W1:Y:S08]  /*1ed0*/  LDC.64 R6, c[0x0][0xb10] ;  /* 0x0002c400ff067b82 */ /* 0x000e700000000a00 */
[----:B------:R-:W2:Y:S08]  /*1ee0*/  LDC R16, c[0x0][0xb20] ;  /* 0x0002c800ff107b82 */ /* 0x000eb00000000800 */
[----:B------:R-:W3:Y:S01]  /*1ef0*/  LDC R18, c[0x0][0xb0c] ;  /* 0x0002c300ff127b82 */ /* 0x000ee20000000800 */
[----:B----4-:R-:W-:Y:S01]  /*1f00*/  IMAD.HI.U32 R17, R0, R5, RZ ;  /* 0x0000000500117227 */ /* 0x010fe200078e00ff */
[----:B------:R-:W-:-:S03]  /*1f10*/  ISETP.NE.AND P0, PT, R4, 0x1, PT ;  /* 0x000000010400780c */ /* 0x000fc60003f05270 */
[----:B------:R-:W-:-:S03]  /*1f20*/  IMAD.HI.U32 R5, R11, R5, RZ ;  /* 0x000000050b057227 */ /* 0x000fc600078e00ff */
[----:B------:R-:W4:Y:S01]  /*1f30*/  LDC.64 R2, c[0x0][0xb28] ;  /* 0x0002ca00ff027b82 */ /* 0x000f220000000a00 */
[----:B-1----:R-:W-:-:S04]  /*1f40*/  IMAD.HI.U32 R20, R9, R6, RZ ;  /* 0x0000000609147227 */ /* 0x002fc800078e00ff */
[----:B------:R-:W-:Y:S01]  /*1f50*/  IMAD.HI.U32 R22, R13, R6, RZ ;  /* 0x000000060d167227 */ /* 0x000fe200078e00ff */
[----:B------:R-:W-:Y:S02]  /*1f60*/  SHF.R.U32.HI R20, RZ, R7, R20 ;  /* 0x00000007ff147219 */ /* 0x000fe40000011614 */
[-C--:B--2---:R-:W-:Y:S02]  /*1f70*/  SHF.R.U32.HI R17, RZ, R16.reuse, R17 ;  /* 0x00000010ff117219 */ /* 0x084fe40000011611 */
[----:B------:R-:W-:Y:S02]  /*1f80*/  SHF.R.U32.HI R16, RZ, R16, R5 ;  /* 0x00000010ff107219 */ /* 0x000fe40000011605 */
[----:B------:R-:W-:Y:S02]  /*1f90*/  SEL R17, R0, R17, !P0 ;  /* 0x0000001100117207 */ /* 0x000fe40004000000 */
[----:B------:R-:W-:Y:S02]  /*1fa0*/  SHF.R.U32.HI R22, RZ, R7, R22 ;  /* 0x00000007ff167219 */ /* 0x000fe40000011616 */
[----:B---3--:R-:W-:-:S02]  /*1fb0*/  ISETP.NE.AND P1, PT, R18, 0x1, PT ;  /* 0x000000011200780c */ /* 0x008fc40003f25270 */
[----:B------:R-:W-:Y:S02]  /*1fc0*/  SEL R5, R11, R16, !P0 ;  /* 0x000000100b057207 */ /* 0x000fe40004000000 */
[----:B------:R-:W-:Y:S02]  /*1fd0*/  SEL R19, R9, R20, !P1 ;  /* 0x0000001409137207 */ /* 0x000fe40004800000 */
[----:B------:R-:W-:Y:S01]  /*1fe0*/  SEL R7, R13, R22, !P1 ;  /* 0x000000160d077207 */ /* 0x000fe20004800000 */
[----:B----4-:R-:W-:-:S04]  /*1ff0*/  IMAD.HI.U32 R20, R17, R2, RZ ;  /* 0x0000000211147227 */ /* 0x010fc800078e00ff */
[----:B------:R-:W-:Y:S01]  /*2000*/  IMAD.HI.U32 R6, R19, R2, RZ ;  /* 0x0000000213067227 */ /* 0x000fe200078e00ff */
[----:B------:R-:W-:-:S04]  /*2010*/  @P3 SHF.R.U32.HI R17, RZ, R3, R20 ;  /* 0x00000003ff113219 */ /* 0x000fc80000011614 */
        /* <DEDUP_REMOVED lines=8> */
[----:B------:R-:W-:-:S04]  /*20a0*/  @!P0 IMAD.HI.U32 R16, R7, R2, RZ ;  /* 0x0000000207108227 */ /* 0x000fc800078e00ff */
[----:B------:R-:W-:Y:S01]  /*20b0*/  IMAD.MOV R2, RZ, RZ, -R6 ;  /* 0x000000ffff027224 */ /* 0x000fe200078e0a06 */
[----:B------:R-:W-:-:S03]  /*20c0*/  @!P0 SHF.R.U32.HI R16, RZ, R3, R16 ;  /* 0x00000003ff108219 */ /* 0x000fc60000011610 */
[----:B------:R-:W-:Y:S01]  /*20d0*/  IMAD R2, R72, R2, R5 ;  /* 0x0000000248027224 */ /* 0x000fe200078e0205 */
[----:B------:R-:W-:Y:S02]  /*20e0*/  @!P0 SEL R3, R7, R16, !P3 ;  /* 0x0000001007038207 */ /* 0x000fe40005800000 */
[----:B------:R-:W-:-:S03]  /*20f0*/  IADD3 R16, PT, PT, -R5, RZ, RZ ;  /* 0x000000ff05107210 */ /* 0x000fc60007ffe1ff */
[--C-:B------:R-:W-:Y:S02]  /*2100*/  @!P0 IMAD.IADD R6, R6, 0x1, -R3.reuse ;  /* 0x0000000106068824 */ /* 0x100fe400078e0a03 */
[----:B------:R-:W-:Y:S01]  /*2110*/  @!P0 IMAD R3, R2, R19, R3 ;  /* 0x0000001302038224 */ /* 0x000fe200078e0203 */
[----:B------:R-:W-:Y:S01]  /*2120*/  IADD3 R2, PT, PT, -R7, RZ, RZ ;  /* 0x000000ff07027210 */ /* 0x000fe20007ffe1ff */
[----:B------:R-:W-:Y:S02]  /*2130*/  @!P0 IMAD R5, R72, R6, R7 ;  /* 0x0000000648058224 */ /* 0x000fe400078e0207 */
[----:B------:R-:W-:Y:S02]  /*2140*/  IMAD R11, R4, R16, R11 ;  /* 0x00000010040b7224 */ /* 0x000fe400078e020b */
[----:B------:R-:W-:Y:S02]  /*2150*/  @!P0 IMAD.MOV.U32 R7, RZ, RZ, R3 ;  /* 0x000000ffff078224 */ /* 0x000fe400078e0003 */
[----:B------:R-:W-:-:S02]  /*2160*/  IMAD R2, R18, R2, R13 ;  /* 0x0000000212027224 */ /* 0x000fc400078e020d */
[----:B------:R-:W-:Y:S02]  /*2170*/  IMAD R11, R5, R4, R11 ;  /* 0x00000004050b7224 */ /* 0x000fe400078e020b */
[----:B------:R-:W-:Y:S02]  /*2180*/  IMAD R13, R7, R18, R2 ;  /* 0x00000012070d7224 */ /* 0x000fe400078e0202 */
.L_x_33:
[----:B------:R-:W1:Y:S02]  /*2190*/  LDCU UR8, c[0x0][0xb30] ;  /* 0x00016600ff0877ac */ /* 0x000e640008000800 */
[----:B-1----:R-:W-:-:S09]  /*21a0*/  UISETP.NE.AND UP0, UPT, UR8, 0x1, UPT ;  /* 0x000000010800788c */ /* 0x002fd2000bf05270 */
[----:B------:R-:W-:Y:S05]  /*21b0*/  BRA.U UP0, `(.L_x_34) ;  /* 0x0000000100407547 */ /* 0x000fea000b800000 */
[----:B------:R-:W1:Y:S08]  /*21c0*/  LDC.64 R4, c[0x0][0xb10] ;  /* 0x0002c400ff047b82 */ /* 0x000e700000000a00 */
[----:B------:R-:W2:Y:S08]  /*21d0*/  LDC.64 R2, c[0x0][0xb18] ;  /* 0x0002c600ff027b82 */ /* 0x000eb00000000a00 */
[----:B------:R-:W3:Y:S08]  /*21e0*/  LDC R6, c[0x0][0xb20] ;  /* 0x0002c800ff067b82 */ /* 0x000ef00000000800 */
[----:B------:R-:W4:Y:S01]  /*21f0*/  LDC R16, c[0x0][0xb0c] ;  /* 0x0002c300ff107b82 */ /* 0x000f220000000800 */
[----:B-1----:R-:W-:-:S05]  /*2200*/  IMAD.HI.U32 R4, R13, R4, RZ ;  /* 0x000000040d047227 */ /* 0x002fca00078e00ff */
[----:B------:R-:W-:Y:S01]  /*2210*/  SHF.R.U32.HI R4, RZ, R5, R4 ;  /* 0x00000005ff047219 */ /* 0x000fe20000011604 */
[----:B--2---:R-:W-:Y:S01]  /*2220*/  IMAD.HI.U32 R3, R11, R3, RZ ;  /* 0x000000030b037227 */ /* 0x004fe200078e00ff */
[----:B------:R-:W-:-:S04]  /*2230*/  ISETP.NE.AND P0, PT, R2, 0x1, PT ;  /* 0x000000010200780c */ /* 0x000fc80003f05270 */
[----:B---3--:R-:W-:-:S04]  /*2240*/  SHF.R.U32.HI R6, RZ, R6, R3 ;  /* 0x00000006ff067219 */ /* 0x008fc80000011603 */
[----:B------:R-:W-:Y:S02]  /*2250*/  SEL R3, R11, R6, !P0 ;  /* 0x000000060b037207 */ /* 0x000fe40004000000 */
[----:B----4-:R-:W-:-:S04]  /*2260*/  ISETP.NE.AND P1, PT, R16, 0x1, PT ;  /* 0x000000011000780c */ /* 0x010fc80003f25270 */
[----:B------:R-:W-:-:S05]  /*2270*/  SEL R4, R13, R4, !P1 ;  /* 0x000000040d047207 */ /* 0x000fca0004800000 */
[----:B------:R-:W-:Y:S02]  /*2280*/  IMAD.IADD R5, R3, 0x1, -R4 ;  /* 0x0000000103057824 */ /* 0x000fe400078e0a04 */
[----:B------:R-:W-:Y:S02]  /*2290*/  IMAD.IADD R3, R4, 0x1, -R3 ;  /* 0x0000000104037824 */ /* 0x000fe400078e0a03 */
[----:B------:R-:W-:Y:S02]  /*22a0*/  IMAD R13, R5, R16, R13 ;  /* 0x00000010050d7224 */ /* 0x000fe400078e020d */
[----:B------:R-:W-:-:S07]  /*22b0*/  IMAD R11, R3, R2, R11 ;  /* 0x00000002030b7224 */ /* 0x000fce00078e020b */
.L_x_34:
[----:B------:R-:W-:Y:S01]  /*22c0*/  VIADD R14, R14, 0x1 ;  /* 0x000000010e0e7836 */ /* 0x000fe20000000000 */
[----:B------:R-:W-:Y:S01]  /*22d0*/  PLOP3.LUT P1, PT, PT, PT, PT, 0x80, 0x8 ;  /* 0x000000000008781c */ /* 0x000fe20003f2f070 */
[----:B------:R-:W-:Y:S02]  /*22e0*/  IMAD.IADD R21, R13, 0x1, R152 ;  /* 0x000000010d157824 */ /* 0x000fe400078e0298 */
[----:B------:R-:W-:Y:S01]  /*22f0*/  IMAD.IADD R20, R11, 0x1, R150 ;  /* 0x000000010b147824 */ /* 0x000fe200078e0296 */
[----:B------:R-:W-:-:S04]  /*2300*/  ISETP.NE.AND P0, PT, R14, 0x2, PT ;  /* 0x000000020e00780c */ /* 0x000fc80003f05270 */
[----:B------:R-:W-:Y:S02]  /*2310*/  SEL R3, RZ, 0x1, P0 ;  /* 0x00000001ff037807 */ /* 0x000fe40000000000 */
[----:B------:R-:W-:Y:S02]  /*2320*/  SEL R14, R14, RZ, P0 ;  /* 0x000000ff0e0e7207 */ /* 0x000fe40000000000 */
[----:B------:R-:W-:Y:S01]  /*2330*/  LOP3.LUT R12, R12, R3, RZ, 0x3c, !PT ;  /* 0x000000030c0c7212 */ /* 0x000fe200078e3cff */
[----:B------:R-:W-:Y:S06]  /*2340*/  @P2 BRA `(.L_x_35) ;  /* 0xfffffff000682947 */ /* 0x000fec000383ffff */
[----:B------:R-:W-:Y:S01]  /*2350*/  UIADD3 UR4, UPT, UPT, UR4, 0x18, URZ ;  /* 0x0000001804047890 */ /* 0x000fe2000fffe0ff */
[----:B------:R-:W-:-:S03]  /*2360*/  SHF.L.U32 R3, R15, 0x1f, RZ ;  /* 0x0000001f0f037819 */ /* 0x000fc600000006ff */
[----:B------:R-:W-:-:S09]  /*2370*/  ULEA UR5, UR6, UR4, 0x3 ;  /* 0x0000000406057291 */ /* 0x000fd2000f8e18ff */
[----:B------:R-:W1:Y:S02]  /*2380*/  SYNCS.PHASECHK.TRANS64.TRYWAIT P0, [UR5], R3 ;  /* 0x00000003ff0075a7 */ /* 0x000e640008001105 */
[----:B-1----:R-:W-:Y:S05]  /*2390*/  @!P0 BRA `(.L_x_36) ;  /* 0x0000008c009c8947 */ /* 0x002fea0003800000 */
.L_x_127:
[----:B------:R-:W-:-:S04]  /*23a0*/  UIADD3 UR6, UPT, UPT, UR6, 0x1, URZ ;  /* 0x0000000106067890 */ /* 0x000fc8000fffe0ff */
[----:B------:R-:W-:-:S04]  /*23b0*/  UISETP.NE.AND UP0, UPT, UR6, 0x3, UPT ;  /* 0x000000030600788c */ /* 0x000fc8000bf05270 */
[----:B------:R-:W-:Y:S02]  /*23c0*/  USEL UR7, URZ, 0x1, UP0 ;  /* 0x00000001ff077887 */ /* 0x000fe40008000000 */
[----:B------:R-:W-:-:S04]  /*23d0*/  USEL UR6, UR6, URZ, UP0 ;  /* 0x000000ff06067287 */ /* 0x000fc80008000000 */
[----:B------:R-:W-:Y:S01]  /*23e0*/  ULEA UR5, UR6, UR4, 0x3 ;  /* 0x0000000406057291 */ /* 0x000fe2000f8e18ff */
[----:B------:R-:W-:-:S04]  /*23f0*/  LOP3.LUT R15, R15, UR7, RZ, 0x3c, !PT ;  /* 0x000000070f0f7c12 */ /* 0x000fc8000f8e3cff */
[----:B-1----:R-:W-:-:S04]  /*2400*/  SHF.L.U32 R3, R15, 0x1f, RZ ;  /* 0x0000001f0f037819 */ /* 0x002fc800000006ff */
[----:B------:R-:W1:Y:S02]  /*2410*/  SYNCS.PHASECHK.TRANS64.TRYWAIT P0, [UR5], R3 ;  /* 0x00000003ff0075a7 */ /* 0x000e640008001105 */
[----:B-1----:R-:W-:Y:S05]  /*2420*/  @!P0 BRA `(.L_x_37) ;  /* 0x0000008c00908947 */ /* 0x002fea0003800000 */
.L_x_129:
[----:B------:R-:W-:-:S04]  /*2430*/  UIADD3 UR6, UPT, UPT, UR6, 0x1, URZ ;  /* 0x0000000106067890 */ /* 0x000fc8000fffe0ff */
[----:B------:R-:W-:-:S04]  /*2440*/  UISETP.NE.AND UP0, UPT, UR6, 0x3, UPT ;  /* 0x000000030600788c */ /* 0x000fc8000bf05270 */
[----:B------:R-:W-:Y:S02]  /*2450*/  USEL UR5, URZ, 0x1, UP0 ;  /* 0x00000001ff057887 */ /* 0x000fe40008000000 */
[----:B------:R-:W-:-:S04]  /*2460*/  USEL UR6, UR6, URZ, UP0 ;  /* 0x000000ff06067287 */ /* 0x000fc80008000000 */
[----:B------:R-:W-:Y:S01]  /*2470*/  ULEA UR6, UR6, UR4, 0x3 ;  /* 0x0000000406067291 */ /* 0x000fe2000f8e18ff */
[----:B-1----:R-:W-:-:S04]  /*2480*/  LOP3.LUT R3, R15, UR5, RZ, 0x3c, !PT ;  /* 0x000000050f037c12 */ /* 0x002fc8000f8e3cff */
[----:B------:R-:W-:Y:S01]  /*2490*/  SHF.L.U32 R3, R3, 0x1f, RZ ;  /* 0x0000001f03037819 */ /* 0x000fe200000006ff */
[----:B----4-:R-:W-:-:S07]  /*24a0*/  IMAD.U32 R0, RZ, RZ, UR6 ;  /* 0x00000006ff007e24 */ /* 0x010fce000f8e00ff */
.L_x_38:
[----:B-1----:R1:W2:Y:S02]  /*24b0*/  SYNCS.PHASECHK.TRANS64.TRYWAIT P0, [R0+URZ], R3 ;  /* 0x00000003000075a7 */ /* 0x0022a400080011ff */
[----:B--2---:R-:W-:Y:S05]  /*24c0*/  @!P0 NANOSLEEP.SYNCS 0x989680 ;  /* 0x009896800000895d */ /* 0x004fea0003900000 */
[----:B------:R-:W2:Y:S02]  /*24d0*/  @!P0 SYNCS.PHASECHK.TRANS64 P0, [R0+URZ], R3 ;  /* 0x00000003000085a7 */ /* 0x000ea400080010ff */
[----:B--2---:R-:W-:Y:S05]  /*24e0*/  @P0 EXIT ;  /* 0x000000000000094d */ /* 0x004fea0003800000 */
[----:B------:R-:W-:Y:S05]  /*24f0*/  BRA `(.L_x_38) ;  /* 0xfffffffc00ec7947 */ /* 0x000fea000383ffff */
.L_x_17:
[----:B------:R-:W-:-:S04]  /*2500*/  UISETP.NE.AND UP1, UPT, UR37, URZ, UPT ;  /* 0x000000ff2500728c */ /* 0x000fc8000bf25270 */
[----:B------:R-:W-:-:S09]  /*2510*/  UISETP.NE.OR UP1, UPT, UR8, 0x1, UP1 ;  /* 0x000000010800788c */ /* 0x000fd20008f25670 */
[----:B------:R-:W-:Y:S05]  /*2520*/  BRA.U UP1, `(.L_x_39) ;  /* 0x0000000501487547 */ /* 0x000fea000b800000 */
[----:B------:R-:W-:Y:S01]  /*2530*/  ISETP.NE.AND P2, PT, R2, RZ, PT ;  /* 0x000000ff0200720c */ /* 0x000fe20003f45270 */
[----:B------:R-:W-:Y:S01]  /*2540*/  IMAD.MOV.U32 R12, RZ, RZ, 0x1 ;  /* 0x00000001ff0c7424 */ /* 0x000fe200078e00ff */
[----:B------:R-:W-:Y:S02]  /*2550*/  CS2R R10, SRZ ;  /* 0x00000000000a7805 */ /* 0x000fe4000001ff00 */
[----:B------:R-:W-:Y:S01]  /*2560*/  CS2R R8, SRZ ;  /* 0x0000000000087805 */ /* 0x000fe2000001ff00 */
[----:B------:R-:W-:Y:S01]  /*2570*/  UMOV UR4, 0x400 ;  /* 0x0000040000047882 */ /* 0x000fe20000000000 */
[----:B------:R-:W-:Y:S01]  /*2580*/  UMOV UR6, URZ ;  /* 0x000000ff00067c82 */ /* 0x000fe20008000000 */
[----:B------:R-:W-:-:S12]  /*2590*/  ULEA UR37, UR37, UR4, 0x18 ;  /* 0x0000000425257291 */ /* 0x000fd8000f8ec0ff */
.L_x_43:
[----:B------:R-:W-:Y:S02]  /*25a0*/  LEA R0, R8, UR37, 0x3 ;  /* 0x0000002508007c11 */ /* 0x000fe4000f8e18ff */
[----:B------:R-:W-:-:S03]  /*25b0*/  SHF.L.U32 R5, R9, 0x1f, RZ ;  /* 0x0000001f09057819 */ /* 0x000fc600000006ff */
[----:B------:R-:W-:Y:S01]  /*25c0*/  VIADD R4, R0, 0xd0 ;  /* 0x000000d000047836 */ /* 0x000fe20000000000 */
[----:B------:R-:W1:Y:S02]  /*25d0*/  SYNCS.PHASECHK.TRANS64.TRYWAIT P0, [R0+URZ+0xc0], R5 ;  /* 0x0000c005000075a7 */ /* 0x000e6400080011ff */
[----:B-1----:R-:W-:Y:S05]  /*25e0*/  @!P0 BRA `(.L_x_40) ;  /* 0x0000008c00388947 */ /* 0x002fea0003800000 */
.L_x_130:
[----:B------:R-:W-:Y:S01]  /*25f0*/  ULEA UR5, UR6, UR37, 0x3 ;  /* 0x0000002506057291 */ /* 0x000fe2000f8e18ff */
[----:B------:R-:W-:Y:S02]  /*2600*/  PRMT R4, RZ, 0x654, R4 ;  /* 0x00000654ff047816 */ /* 0x000fe40000000004 */
[----:B-1----:R-:W-:Y:S01]  /*2610*/  SHF.L.U32 R5, R12, 0x1f, RZ ;  /* 0x0000001f0c057819 */ /* 0x002fe200000006ff */
[----:B------:R-:W-:Y:S01]  /*2620*/  UIADD3 UR4, UPT, UPT, UR5, 0x80, URZ ;  /* 0x0000008005047890 */ /* 0x000fe2000fffe0ff */
[----:B------:R1:W-:Y:S05]  /*2630*/  SYNCS.ARRIVE.TRANS64.RED.A1T0 RZ, [R4+URZ], RZ ;  /* 0x000000ff04ff79a7 */ /* 0x0003ea00081004ff */
[----:B------:R-:W-:Y:S01]  /*2640*/  IMAD.U32 R7, RZ, RZ, UR4 ;  /* 0x00000004ff077e24 */ /* 0x000fe2000f8e00ff */
[----:B------:R-:W2:Y:S04]  /*2650*/  SYNCS.PHASECHK.TRANS64.TRYWAIT P0, [UR5+0x90], R5 ;  /* 0x00009005ff0075a7 */ /* 0x000ea80008001105 */
[----:B------:R-:W-:Y:S01]  /*2660*/  PRMT R6, R2, 0x654, R7 ;  /* 0x0000065402067816 */ /* 0x000fe20000000007 */
[----:B-1----:R-:W-:Y:S01]  /*2670*/  @!P2 IMAD.MOV.U32 R4, RZ, RZ, 0x10 ;  /* 0x00000010ff04a424 */ /* 0x002fe200078e00ff */
[----:B--2---:R-:W-:Y:S06]  /*2680*/  @!P0 BRA `(.L_x_41) ;  /* 0x0000008c00248947 */ /* 0x004fec0003800000 */
.L_x_132:
[----:B------:R-:W-:Y:S01]  /*2690*/  ULEA UR4, UR6, UR37, 0x4 ;  /* 0x0000002506047291 */ /* 0x000fe2000f8e20ff */
[----:B------:R-:W-:Y:S01]  /*26a0*/  SEL R3, R6, R3, !P2 ;  /* 0x0000000306037207 */ /* 0x000fe20005000000 */
[----:B------:R-:W-:Y:S01]  /*26b0*/  UIADD3 UR5, UPT, UPT, UR5, 0x80, URZ ;  /* 0x0000008005057890 */ /* 0x000fe2000fffe0ff */
[----:B-1----:R-:W-:Y:S01]  /*26c0*/  LEA R0, R11, UR37, 0x3 ;  /* 0x000000250b007c11 */ /* 0x002fe2000f8e18ff */
[----:B------:R-:W-:Y:S01]  /*26d0*/  UIADD3 UR4, UPT, UPT, UR4, 0xf0, URZ ;  /* 0x000000f004047890 */ /* 0x000fe2000fffe0ff */
[----:B------:R-:W-:Y:S01]  /*26e0*/  SHF.L.U32 R5, R10, 0x1f, RZ ;  /* 0x0000001f0a057819 */ /* 0x000fe200000006ff */
[----:B------:R1:W-:Y:S01]  /*26f0*/  @!P2 SYNCS.ARRIVE.TRANS64.RED RZ, [R3+URZ], R4 ;  /* 0x0000000403ffa9a7 */ /* 0x0003e200080004ff */
[----:B------:R-:W-:Y:S01]  /*2700*/  UIADD3 UR6, UPT, UPT, UR6, 0x1, URZ ;  /* 0x0000000106067890 */ /* 0x000fe2000fffe0ff */
[----:B------:R-:W-:-:S03]  /*2710*/  VIADD R8, R8, 0x1 ;  /* 0x0000000108087836 */ /* 0x000fc60000000000 */
[----:B------:R-:W-:Y:S02]  /*2720*/  UISETP.NE.AND UP0, UPT, UR6, 0x2, UPT ;  /* 0x000000020600788c */ /* 0x000fe4000bf05270 */
[----:B------:R-:W-:Y:S06]  /*2730*/  UGETNEXTWORKID.BROADCAST [UR4], [UR5] ;  /* 0x00000000040073ca */ /* 0x000fec0008000100 */
[----:B------:R-:W-:Y:S01]  /*2740*/  USEL UR4, URZ, 0x1, UP0 ;  /* 0x00000001ff047887 */ /* 0x000fe20008000000 */
[----:B------:R-:W-:Y:S01]  /*2750*/  ISETP.NE.AND P0, PT, R8, 0x2, PT ;  /* 0x000000020800780c */ /* 0x000fe20003f05270 */
[----:B------:R-:W-:Y:S01]  /*2760*/  USEL UR6, UR6, URZ, UP0 ;  /* 0x000000ff06067287 */ /* 0x000fe20008000000 */
[----:B------:R-:W2:Y:S03]  /*2770*/  SYNCS.PHASECHK.TRANS64.TRYWAIT P1, [R0+URZ+0x80], R5 ;  /* 0x00008005000075a7 */ /* 0x000ea600080211ff */
[----:B------:R-:W-:Y:S01]  /*2780*/  LOP3.LUT R12, R12, UR4, RZ, 0x3c, !PT ;  /* 0x000000040c0c7c12 */ /* 0x000fe2000f8e3cff */
[----:B-12---:R-:W-:Y:S07]  /*2790*/  @!P1 BRA `(.L_x_42) ;  /* 0x0000008800f89947 */ /* 0x006fee0003800000 */
.L_x_133:
[C---:B------:R-:W-:Y:S01]  /*27a0*/  LEA R4, R11.reuse, UR37, 0x4 ;  /* 0x000000250b047c11 */ /* 0x040fe2000f8e20ff */
[----:B-1----:R-:W-:Y:S01]  /*27b0*/  VIADD R0, R0, 0x90 ;  /* 0x0000009000007836 */ /* 0x002fe20000000000 */
[----:B------:R-:W-:Y:S01]  /*27c0*/  SEL R8, R8, RZ, P0 ;  /* 0x000000ff08087207 */ /* 0x000fe20000000000 */
[----:B------:R-:W-:-:S03]  /*27d0*/  VIADD R11, R11, 0x1 ;  /* 0x000000010b0b7836 */ /* 0x000fc60000000000 */
[----:B------:R-:W1:Y:S01]  /*27e0*/  LDS.128 R4, [R4+0xf0] ;  /* 0x0000f00004047984 */ /* 0x000e620000000c00 */
[----:B------:R-:W-:Y:S02]  /*27f0*/  PRMT R0, RZ, 0x654, R0 ;  /* 0x00000654ff007816 */ /* 0x000fe40000000000 */
[C---:B------:R-:W-:Y:S01]  /*2800*/  ISETP.NE.AND P1, PT, R11.reuse, 0x2, PT ;  /* 0x000000020b00780c */ /* 0x040fe20003f25270 */
[----:B------:R-:W-:Y:S01]  /*2810*/  @!PT LDS RZ, [RZ] ;  /* 0x00000000fffff984 */ /* 0x000fe20000000800 */
[----:B------:R-:W-:Y:S01]  /*2820*/  @!PT LDS RZ, [RZ] ;  /* 0x00000000fffff984 */ /* 0x000fe20000000800 */
[----:B------:R-:W-:Y:S01]  /*2830*/  @!PT LDS RZ, [RZ] ;  /* 0x00000000fffff984 */ /* 0x000fe20000000800 */
[----:B------:R-:W-:Y:S01]  /*2840*/  @!PT LDS RZ, [RZ] ;  /* 0x00000000fffff984 */ /* 0x000fe20000000800 */
[----:B------:R2:W-:Y:S06]  /*2850*/  MEMBAR.ALL.CTA ;  /* 0x0000000000007992 */ /* 0x0005ec0000008000 */
[----:B--2---:R-:W2:Y:S01]  /*2860*/  FENCE.VIEW.ASYNC.S ;  /* 0x00000000000073c6 */ /* 0x004ea20000000000 */
[----:B------:R-:W-:Y:S01]  /*2870*/  SEL R11, R11, RZ, P1 ;  /* 0x000000ff0b0b7207 */ /* 0x000fe20000800000 */
[----:B--2---:R2:W-:Y:S01]  /*2880*/  SYNCS.ARRIVE.TRANS64.RED.A1T0 RZ, [R0+URZ], RZ ;  /* 0x000000ff00ff79a7 */ /* 0x0045e200081004ff */
[----:B-1----:R-:W-:-:S02]  /*2890*/  LOP3.LUT P3, RZ, R6, 0x1, RZ, 0xc0, !PT ;  /* 0x0000000106ff7812 */ /* 0x002fc4000786c0ff */
[----:B------:R-:W-:-:S04]  /*28a0*/  SEL R5, RZ, 0x1, P1 ;  /* 0x00000001ff057807 */ /* 0x000fc80000800000 */
[----:B------:R-:W-:Y:S02]  /*28b0*/  LOP3.LUT R10, R10, R5, RZ, 0x3c, !PT ;  /* 0x000000050a0a7212 */ /* 0x000fe400078e3cff */
[----:B--2---:R-:W-:-:S04]  /*28c0*/  SEL R0, RZ, 0x1, P0 ;  /* 0x00000001ff007807 */ /* 0x004fc80000000000 */
[----:B------:R-:W-:Y:S01]  /*28d0*/  LOP3.LUT R9, R9, R0, RZ, 0x3c, !PT ;  /* 0x0000000009097212 */ /* 0x000fe200078e3cff */
[----:B------:R-:W-:Y:S06]  /*28e0*/  @P3 BRA `(.L_x_43) ;  /* 0xfffffffc002c3947 */ /* 0x000fec000383ffff */
[----:B------:R-:W-:Y:S01]  /*28f0*/  ULEA UR5, UR6, UR37, 0x3 ;  /* 0x0000002506057291 */ /* 0x000fe2000f8e18ff */
[----:B------:R-:W-:-:S08]  /*2900*/  SHF.L.U32 R3, R12, 0x1f, RZ ;  /* 0x0000001f0c037819 */ /* 0x000fd000000006ff */
[----:B------:R-:W1:Y:S02]  /*2910*/  SYNCS.PHASECHK.TRANS64 P0, [UR5+0x90], R3 ;  /* 0x00009003ff0075a7 */ /* 0x000e640008001005 */
[----:B-1----:R-:W-:Y:S05]  /*2920*/  @P0 BRA `(.L_x_44) ;  /* 0x0000000000080947 */ /* 0x002fea0003800000 */
[----:B------:R-:W1:Y:S02]  /*2930*/  SYNCS.PHASECHK.TRANS64.TRYWAIT P0, [UR5+0x90], R3 ;  /* 0x00009003ff0075a7 */ /* 0x000e640008001105 */
[----:B-1----:R-:W-:Y:S05]  /*2940*/  @!P0 BRA `(.L_x_45) ;  /* 0x0000008800a08947 */ /* 0x002fea0003800000 */
.L_x_44:
[----:B------:R-:W-:-:S04]  /*2950*/  UIADD3 UR4, UPT, UPT, UR6, 0x1, URZ ;  /* 0x0000000106047890 */ /* 0x000fc8000fffe0ff */
[----:B------:R-:W-:-:S04]  /*2960*/  UISETP.NE.AND UP0, UPT, UR4, 0x2, UPT ;  /* 0x000000020400788c */ /* 0x000fc8000bf05270 */
[----:B------:R-:W-:Y:S02]  /*2970*/  USEL UR7, URZ, 0x1, UP0 ;  /* 0x00000001ff077887 */ /* 0x000fe40008000000 */
[----:B------:R-:W-:-:S04]  /*2980*/  USEL UR4, UR4, URZ, UP0 ;  /* 0x000000ff04047287 */ /* 0x000fc80008000000 */
[----:B------:R-:W-:Y:S01]  /*2990*/  ULEA UR4, UR4, UR37, 0x3 ;  /* 0x0000002504047291 */ /* 0x000fe2000f8e18ff */
[----:B-1----:R-:W-:-:S04]  /*29a0*/  LOP3.LUT R3, R12, UR7, RZ, 0x3c, !PT ;  /* 0x000000070c037c12 */ /* 0x002fc8000f8e3cff */
[----:B------:R-:W-:-:S04]  /*29b0*/  SHF.L.U32 R0, R3, 0x1f, RZ ;  /* 0x0000001f03007819 */ /* 0x000fc800000006ff */
[----:B------:R-:W1:Y:S02]  /*29c0*/  SYNCS.PHASECHK.TRANS64 P0, [UR4+0x90], R0 ;  /* 0x00009000ff0075a7 */ /* 0x000e640008001004 */
[----:B-1----:R-:W-:Y:S05]  /*29d0*/  @P0 EXIT ;  /* 0x000000000000094d */ /* 0x002fea0003800000 */
[----:B------:R-:W-:Y:S02]  /*29e0*/  SHF.L.U32 R3, R3, 0x1f, RZ ;  /* 0x0000001f03037819 */ /* 0x000fe400000006ff */
[----:B------:R-:W-:-:S07]  /*29f0*/  MOV R0, UR4 ;  /* 0x0000000400007c02 */ /* 0x000fce0008000f00 */
.L_x_46:
[----:B-1----:R1:W2:Y:S02]  /*2a00*/  SYNCS.PHASECHK.TRANS64.TRYWAIT P0, [R0+URZ+0x90], R3 ;  /* 0x00009003000075a7 */ /* 0x0022a400080011ff */
[----:B--2---:R-:W-:Y:S05]  /*2a10*/  @!P0 NANOSLEEP.SYNCS 0x989680 ;  /* 0x009896800000895d */ /* 0x004fea0003900000 */
[----:B------:R-:W2:Y:S02]  /*2a20*/  @!P0 SYNCS.PHASECHK.TRANS64 P0, [R0+URZ+0x90], R3 ;  /* 0x00009003000085a7 */ /* 0x000ea400080010ff */
[----:B--2---:R-:W-:Y:S05]  /*2a30*/  @P0 EXIT ;  /* 0x000000000000094d */ /* 0x004fea0003800000 */
[----:B------:R-:W-:Y:S05]  /*2a40*/  BRA `(.L_x_46) ;  /* 0xfffffffc00ec7947 */ /* 0x000fea000383ffff */
.L_x_39:
[----:B------:R-:W-:-:S09]  /*2a50*/  UISETP.NE.AND UP1, UPT, UR8, URZ, UPT ;  /* 0x000000ff0800728c */ /* 0x000fd2000bf25270 */
[----:B------:R-:W-:Y:S05]  /*2a60*/  BRA.U UP1, `(.L_x_47) ;  /* 0x0000000d01687547 */ /* 0x000fea000b800000 */
[----:B------:R-:W-:Y:S01]  /*2a70*/  UMOV UR4, 0x40 ;  /* 0x0000004000047882 */ /* 0x000fe20000000000 */
[----:B------:R-:W-:Y:S01]  /*2a80*/  NOP ;  /* 0x0000000000007918 */ /* 0x000fe20000000000 */
[----:B------:R-:W-:Y:S01]  /*2a90*/  ULEA UR4, UR37, UR4, 0x18 ;  /* 0x0000000425047291 */ /* 0x000fe2000f8ec0ff */
[----:B------:R-:W-:Y:S02]  /*2aa0*/  UMOV UR5, 0x400 ;  /* 0x0000040000057882 */ /* 0x000fe40000000000 */
[----:B------:R-:W-:-:S06]  /*2ab0*/  ULEA UR37, UR37, UR5, 0x18 ;  /* 0x0000000525257291 */ /* 0x000fcc000f8ec0ff */
[----:B------:R-:W1:Y:S02]  /*2ac0*/  LDS.U8 R0, [UR4+0x1c] ;  /* 0x00001c04ff007984 */ /* 0x000e640008000000 */
[----:B-1----:R-:W-:-:S13]  /*2ad0*/  ISETP.NE.AND P0, PT, R0, RZ, PT ;  /* 0x000000ff0000720c */ /* 0x002fda0003f05270 */
[----:B------:R-:W-:Y:S05]  /*2ae0*/  @P0 BRA `(.L_x_48) ;  /* 0x0000000000580947 */ /* 0x000fea0003800000 */
[----:B------:R-:W-:-:S13]  /*2af0*/  ELECT P0, URZ, PT ;  /* 0x0000000000ff782f */ /* 0x000fda0003800000 */
[----:B------:R-:W-:Y:S05]  /*2b00*/  @!P0 BRA `(.L_x_49) ;  /* 0x0000000000608947 */ /* 0x000fea0003800000 */
[----:B------:R-:W-:Y:S01]  /*2b10*/  UMOV UR5, 0x10 ;  /* 0x0000001000057882 */ /* 0x000fe20000000000 */
[----:B------:R-:W-:Y:S01]  /*2b20*/  HFMA2 R0, -RZ, RZ, 0, 5.9604644775390625e-08 ;  /* 0x00000001ff007431 */ /* 0x000fe200000001ff */
[----:B------:R-:W-:-:S03]  /*2b30*/  MOV R2, 0xffff ;  /* 0x0000ffff00027802 */ /* 0x000fc60000000f00 */
[----:B------:R-:W-:Y:S04]  /*2b40*/  DEPBAR.LE SB1, 0x36 ;  /* 0x00009d800000791a */ /* 0x000fe80000000000 */
[----:B------:R-:W1:Y:S02]  /*2b50*/  UTCATOMSWS.FIND_AND_SET.ALIGN UP0, UR5, UR5 ;  /* 0x00000005000575e3 */ /* 0x000e640008000800 */
[----:B-1----:R-:W-:Y:S01]  /*2b60*/  MOV R3, UR5 ;  /* 0x0000000500037c02 */ /* 0x002fe20008000f00 */
[----:B------:R-:W-:Y:S06]  /*2b70*/  BRA.U UP0, `(.L_x_50) ;  /* 0x0000000100187547 */ /* 0x000fec000b800000 */
.L_x_51:
[----:B------:R-:W-:Y:S05]  /*2b80*/  NANOSLEEP 0x64 ;  /* 0x000000640000795d */ /* 0x000fea0003800000 */
[----:B------:R-:W-:-:S05]  /*2b90*/  UMOV UR5, 0x10 ;  /* 0x0000001000057882 */ /* 0x000fca0000000000 */
[----:B------:R-:W-:Y:S04]  /*2ba0*/  DEPBAR.LE SB1, 0x36 ;  /* 0x00009d800000791a */ /* 0x000fe80000000000 */
[----:B------:R-:W1:Y:S02]  /*2bb0*/  UTCATOMSWS.FIND_AND_SET.ALIGN UP0, UR5, UR5 ;  /* 0x00000005000575e3 */ /* 0x000e640008000800 */
[----:B-1----:R-:W-:Y:S01]  /*2bc0*/  MOV R3, UR5 ;  /* 0x0000000500037c02 */ /* 0x002fe20008000f00 */
[----:B------:R-:W-:Y:S05]  /*2bd0*/  BRA.U !UP0, `(.L_x_51) ;  /* 0xfffffffd08e87547 */ /* 0x000fea000b83ffff */
.L_x_50:
[-C--:B------:R-:W-:Y:S02]  /*2be0*/  SHF.L.U32 R2, R2, R3.reuse, RZ ;  /* 0x0000000302027219 */ /* 0x080fe400000006ff */
[----:B------:R-:W-:Y:S01]  /*2bf0*/  SHF.L.U32 R0, R0, R3, RZ ;  /* 0x0000000300007219 */ /* 0x000fe200000006ff */
[----:B------:R-:W-:Y:S02]  /*2c00*/  IMAD.SHL.U32 R3, R3, 0x20, RZ ;  /* 0x0000002003037824 */ /* 0x000fe400078e00ff */
[----:B------:R1:W-:Y:S04]  /*2c10*/  ATOMS.OR RZ, [UR4+0x14], R2 ;  /* 0x00001402ffff798c */ /* 0x0003e8000b000004 */
[----:B------:R1:W-:Y:S04]  /*2c20*/  ATOMS.OR RZ, [UR4+0x18], R0 ;  /* 0x00001800ffff798c */ /* 0x0003e8000b000004 */
[----:B------:R1:W-:Y:S01]  /*2c30*/  STS [UR37+0x110], R3 ;  /* 0x00011003ff007988 */ /* 0x0003e20008000825 */
[----:B------:R-:W-:Y:S05]  /*2c40*/  BRA `(.L_x_49) ;  /* 0x0000000000107947 */ /* 0x000fea0003800000 */
.L_x_48:
[----:B------:R-:W-:Y:S02]  /*2c50*/  MOV R0, 0xffffffff ;  /* 0xffffffff00007802 */ /* 0x000fe40000000f00 */
[----:B------:R-:W-:-:S03]  /*2c60*/  MOV R2, 0x2c90 ;  /* 0x00002c9000027802 */ /* 0x000fc60000000f00 */
[----:B------:R1:W-:Y:S04]  /*2c70*/  STS [UR37+0x110], R0 ;  /* 0x00011000ff007988 */ /* 0x0003e80008000825 */
[----:B-1-3-5:R-:W-:Y:S05]  /*2c80*/  CALL.REL.NOINC `($__internal_1_$__cuda_sm10x_tcgen05_guardrail_trap_phase_invalid_during_alloc) ;  /* 0x0000008c00b47944 */ /* 0x02afea0003c00000 */
.L_x_49:
[----:B------:R-:W-:Y:S05]  /*2c90*/  WARPSYNC.ALL ;  /* 0x0000000000007948 */ /* 0x000fea0003800000 */
[----:B------:R-:W2:Y:S01]  /*2ca0*/  S2UR UR5, SR_CgaCtaId ;  /* 0x00000000000579c3 */ /* 0x000ea20000008800 */
[----:B------:R-:W-:Y:S01]  /*2cb0*/  UMOV UR4, 0x400 ;  /* 0x0000040000047882 */ /* 0x000fe20000000000 */
[----:B------:R-:W-:-:S06]  /*2cc0*/  NOP ;  /* 0x0000000000007918 */ /* 0x000fcc0000000000 */
[----:B------:R-:W-:Y:S06]  /*2cd0*/  BAR.ARV 0x6, 0xa0 ;  /* 0x0182800000007b1d */ /* 0x000fec0000002000 */
[----:B------:R-:W4:Y:S01]  /*2ce0*/  LDCU UR7, c[0x0][0x38c] ;  /* 0x00007180ff0777ac */ /* 0x000f220008000800 */
[----:B------:R-:W-:Y:S01]  /*2cf0*/  IMAD.MOV.U32 R11, RZ, RZ, 0x1 ;  /* 0x00000001ff0b7424 */ /* 0x000fe200078e00ff */
[----:B------:R-:W-:Y:S01]  /*2d00*/  CS2R R8, SRZ ;  /* 0x0000000000087805 */ /* 0x000fe2000001ff00 */
[----:B------:R-:W-:Y:S01]  /*2d10*/  IMAD.MOV.U32 R10, RZ, RZ, RZ ;  /* 0x000000ffff0a7224 */ /* 0x000fe200078e00ff */
[----:B------:R-:W3:Y:S01]  /*2d20*/  LDCU UR6, c[0x0][0x38c] ;  /* 0x00007180ff0677ac */ /* 0x000ee20008000800 */
[----:B------:R-:W-:Y:S01]  /*2d30*/  UMOV UR14, URZ ;  /* 0x000000ff000e7c82 */ /* 0x000fe20008000000 */
[----:B------:R-:W-:Y:S01]  /*2d40*/  UMOV UR13, URZ ;  /* 0x000000ff000d7c82 */ /* 0x000fe20008000000 */
[----:B--2---:R-:W-:Y:S01]  /*2d50*/  ULEA UR5, UR5, UR4, 0x18 ;  /* 0x0000000405057291 */ /* 0x004fe2000f8ec0ff */
[----:B------:R-:W-:Y:S01]  /*2d60*/  UMOV UR24, 0x0 ;  /* 0x0000000000187882 */ /* 0x000fe20000000000 */
[----:B------:R-:W-:-:S02]  /*2d70*/  UMOV UR25, 0x84184a0 ;  /* 0x084184a000197882 */ /* 0x000fc40000000000 */
[----:B------:R-:W-:Y:S02]  /*2d80*/  UIADD3 UR10, UPT, UPT, UR5, 0x18400, URZ ;  /* 0x00018400050a7890 */ /* 0x000fe4000fffe0ff */
[----:B------:R-:W-:Y:S02]  /*2d90*/  UIADD3 UR15, UPT, UPT, UR5, 0xc400, URZ ;  /* 0x0000c400050f7890 */ /* 0x000fe4000fffe0ff */
[----:B----4-:R-:W-:Y:S01]  /*2da0*/  UIADD3 UR7, UPT, UPT, UR7, 0x7f, URZ ;  /* 0x0000007f07077890 */ /* 0x010fe2000fffe0ff */
[----:B-1----:R-:W1:Y:S01]  /*2db0*/  LDS R0, [UR5+0x110] ;  /* 0x00011005ff007984 */ /* 0x002e620008000800 */
[----:B------:R-:W-:Y:S02]  /*2dc0*/  USHF.R.U32.HI UR10, URZ, 0x4, UR10 ;  /* 0x00000004ff0a7899 */ /* 0x000fe4000801160a */
[----:B------:R-:W-:Y:S02]  /*2dd0*/  USHF.R.S32.HI UR4, URZ, 0x1f, UR7 ;  /* 0x0000001fff047899 */ /* 0x000fe40008011407 */
[----:B------:R-:W-:-:S02]  /*2de0*/  USHF.R.U32.HI UR15, URZ, 0x4, UR15 ;  /* 0x00000004ff0f7899 */ /* 0x000fc4000801160f */
[----:B------:R-:W-:Y:S02]  /*2df0*/  ULEA.HI UR4, UR4, UR7, URZ, 0x7 ;  /* 0x0000000704047291 */ /* 0x000fe4000f8f38ff */
[----:B------:R-:W-:Y:S02]  /*2e00*/  ULOP3.LUT UR10, UR10, 0x3fff, URZ, 0xc0, !UPT ;  /* 0x00003fff0a0a7892 */ /* 0x000fe4000f8ec0ff */
[----:B------:R-:W-:Y:S01]  /*2e10*/  USHF.R.S32.HI UR4, URZ, 0x7, UR4 ;  /* 0x00000007ff047899 */ /* 0x000fe20008011404 */
[----:B------:R-:W-:Y:S01]  /*2e20*/  UMOV UR22, 0x0 ;  /* 0x0000000000167882 */ /* 0x000fe20000000000 */
[----:B------:R-:W-:Y:S02]  /*2e30*/  UMOV UR23, 0x84184a0 ;  /* 0x084184a000177882 */ /* 0x000fe40000000000 */
[----:B------:R-:W-:Y:S02]  /*2e40*/  UISETP.LT.AND UP0, UPT, UR4, 0x1, UPT ;  /* 0x000000010400788c */ /* 0x000fe4000bf01270 */
[----:B------:R-:W-:-:S02]  /*2e50*/  ULOP3.LUT UR15, UR15, 0x3fff, URZ, 0xc0, !UPT ;  /* 0x00003fff0f0f7892 */ /* 0x000fc4000f8ec0ff */
[----:B------:R-:W-:Y:S02]  /*2e60*/  USEL UR9, UR4, 0x1, !UP0 ;  /* 0x0000000104097887 */ /* 0x000fe4000c000000 */
[----:B------:R-:W-:Y:S02]  /*2e70*/  ULOP3.LUT UR10, UR10, 0x4000000, URZ, 0xfc, !UPT ;  /* 0x040000000a0a7892 */ /* 0x000fe4000f8efcff */
[----:B------:R-:W-:Y:S02]  /*2e80*/  UIADD3 UR9, UPT, UPT, -UR9, URZ, URZ ;  /* 0x000000ff09097290 */ /* 0x000fe4000fffe1ff */
[----:B---3--:R-:W-:Y:S01]  /*2e90*/  UISETP.GE.AND UP3, UPT, UR6, 0x1, UPT ;  /* 0x000000010600788c */ /* 0x008fe2000bf66270 */
[----:B------:R-:W-:Y:S01]  /*2ea0*/  UMOV UR20, 0x0 ;  /* 0x0000000000147882 */ /* 0x000fe20000000000 */
[----:B------:R-:W-:Y:S01]  /*2eb0*/  UMOV UR21, 0x84184a0 ;  /* 0x084184a000157882 */ /* 0x000fe20000000000 */
[----:B------:R-:W-:Y:S01]  /*2ec0*/  UMOV UR18, 0x0 ;  /* 0x0000000000127882 */ /* 0x000fe20000000000 */
[----:B------:R-:W-:Y:S01]  /*2ed0*/  UMOV UR19, 0x84184a0 ;  /* 0x084184a000137882 */ /* 0x000fe20000000000 */
[----:B-1----:R-:W-:-:S15]  /*2ee0*/  R2UR UR16, R0 ;  /* 0x00000000001072ca */ /* 0x002fde00000e0000 */
.L_x_58:
[----:B------:R-:W-:Y:S02]  /*2ef0*/  LEA R0, R10, UR5, 0x3 ;  /* 0x000000050a007c11 */ /* 0x000fe4000f8e18ff */
[----:B------:R-:W-:Y:S02]  /*2f00*/  SHF.L.U32 R5, R9, 0x1f, RZ ;  /* 0x0000001f09057819 */ /* 0x000fe400000006ff */
[----:B------:R-:W-:Y:S01]  /*2f10*/  PLOP3.LUT P0, PT, PT, PT, UP3, 0x80, 0x8 ;  /* 0x000000000008781c */ /* 0x000fe20003f0f038 */
[----:B------:R-:W-:Y:S01]  /*2f20*/  VIADD R3, R0, 0x90 ;  /* 0x0000009000037836 */ /* 0x000fe20000000000 */
[----:B-1----:R-:W1:Y:S02]  /*2f30*/  SYNCS.PHASECHK.TRANS64.TRYWAIT P1, [R0+URZ+0x80], R5 ;  /* 0x00008005000075a7 */ /* 0x002e6400080211ff */
[----:B-1-3--:R-:W-:Y:S09]  /*2f40*/  @!P1 BRA `(.L_x_52) ;  /* 0x0000008400389947 */ /* 0x00aff20003800000 */
.L_x_135:
[----:B------:R-:W-:Y:S01]  /*2f50*/  LEA R4, R10, UR5, 0x4 ;  /* 0x000000050a047c11 */ /* 0x000fe2000f8e20ff */
[----:B------:R-:W-:Y:S01]  /*2f60*/  @UP3 ULEA UR6, UR13, UR5, 0x3 ;  /* 0x000000050d063291 */ /* 0x000fe2000f8e18ff */
[----:B------:R-:W-:Y:S01]  /*2f70*/  PLOP3.LUT P2, PT, PT, PT, PT, 0x80, 0x8 ;  /* 0x000000000008781c */ /* 0x000fe20003f4f070 */
[----:B------:R-:W-:Y:S01]  /*2f80*/  ULEA UR7, UR14, UR5, 0x3 ;  /* 0x000000050e077291 */ /* 0x000fe2000f8e18ff */
[----:B------:R-:W-:Y:S01]  /*2f90*/  PRMT R3, RZ, 0x654, R3 ;  /* 0x00000654ff037816 */ /* 0x000fe20000000003 */
[----:B------:R-:W-:Y:S01]  /*2fa0*/  ULEA UR8, UR14, UR16, 0x8 ;  /* 0x000000100e087291 */ /* 0x000fe2000f8e40ff */
[----:B-1----:R-:W1:Y:S01]  /*2fb0*/  LDS.128 R4, [R4+0xf0] ;  /* 0x0000f00004047984 */ /* 0x002e620000000c00 */
[----:B------:R-:W-:Y:S02]  /*2fc0*/  @P0 SHF.L.U32 R2, R8, 0x1f, RZ ;  /* 0x0000001f08020819 */ /* 0x000fe400000006ff */
[----:B------:R-:W-:Y:S01]  /*2fd0*/  SHF.L.U32 R0, R11, 0x1f, RZ ;  /* 0x0000001f0b007819 */ /* 0x000fe200000006ff */
[----:B------:R-:W-:Y:S01]  /*2fe0*/  @!PT LDS RZ, [RZ] ;  /* 0x00000000fffff984 */ /* 0x000fe20000000800 */
[----:B------:R-:W-:Y:S01]  /*2ff0*/  @!PT LDS RZ, [RZ] ;  /* 0x00000000fffff984 */ /* 0x000fe20000000800 */
[----:B------:R-:W-:Y:S01]  /*3000*/  @!PT LDS RZ, [RZ] ;  /* 0x00000000fffff984 */ /* 0x000fe20000000800 */
[----:B------:R-:W-:Y:S01]  /*3010*/  @!PT LDS RZ, [RZ] ;  /* 0x00000000fffff984 */ /* 0x000fe20000000800 */
[----:B------:R2:W-:Y:S06]  /*3020*/  MEMBAR.ALL.CTA ;  /* 0x0000000000007992 */ /* 0x0005ec0000008000 */
[----:B--2---:R-:W2:Y:S02]  /*3030*/  FENCE.VIEW.ASYNC.S ;  /* 0x00000000000073c6 */ /* 0x004ea40000000000 */
[----:B--2---:R2:W-:Y:S01]  /*3040*/  SYNCS.ARRIVE.TRANS64.RED.A1T0 RZ, [R3+URZ], RZ ;  /* 0x000000ff03ff79a7 */ /* 0x0045e200081004ff */
[----:B------:R2:W3:Y:S01]  /*3050*/  @P0 SYNCS.PHASECHK.TRANS64.TRYWAIT P2, [UR6], R2 ;  /* 0x00000002ff0005a7 */ /* 0x0004e20008041106 */
[----:B-1----:R-:W-:Y:S01]  /*3060*/  LOP3.LUT P1, RZ, R6, 0x1, RZ, 0xc0, !PT ;  /* 0x0000000106ff7812 */ /* 0x002fe2000782c0ff */
[----:B------:R-:W1:Y:S02]  /*3070*/  SYNCS.PHASECHK.TRANS64.TRYWAIT P0, [UR7+0xb0], R0 ;  /* 0x0000b000ff0075a7 */ /* 0x000e640008001107 */
[----:B-123--:R-:W-:Y:S10]  /*3080*/  @!P0 BRA `(.L_x_53) ;  /* 0x0000008000fc8947 */ /* 0x00eff40003800000 */
.L_x_137:
[----:B------:R-:W-:Y:S01]  /*3090*/  IADD3 R10, PT, PT, R10, 0x1, RZ ;  /* 0x000000010a0a7810 */ /* 0x000fe20007ffe0ff */
[----:B------:R-:W-:Y:S06]  /*30a0*/  BRA.U !UP3, `(.L_x_54) ;  /* 0x000000010bc07547 */ /* 0x000fec000b800000 */
[----:B------:R-:W-:Y:S01]  /*30b0*/  UPLOP3.LUT UP4, UPT, UPT, UPT, UPT, 0x40, 0x4 ;  /* 0x000000000004789c */ /* 0x000fe20003f8e870 */
[----:B------:R-:W-:Y:S01]  /*30c0*/  UMOV UR12, UR9 ;  /* 0x00000009000c7c82 */ /* 0x000fe20008000000 */
[----:B------:R-:W-:Y:S01]  /*30d0*/  UMOV UR11, UR4 ;  /* 0x00000004000b7c82 */ /* 0x000fe20008000000 */
[----:B------:R-:W-:-:S08]  /*30e0*/  UMOV UR17, UR13 ;  /* 0x0000000d00117c82 */ /* 0x000fd00008000000 */
.L_x_57:
[----:B------:R-:W-:Y:S02]  /*30f0*/  UIADD3 UR12, UPT, UPT, UR12, 0x1, URZ ;  /* 0x000000010c0c7890 */ /* 0x000fe4000fffe0ff */
[----:B--2---:R-:W-:Y:S02]  /*3100*/  ULEA UR6, UR17, UR5, 0x3 ;  /* 0x0000000511067291 */ /* 0x004fe4000f8e18ff */
[----:B------:R-:W-:Y:S01]  /*3110*/  UISETP.NE.AND UP0, UPT, UR12, URZ, UPT ;  /* 0x000000ff0c00728c */ /* 0x000fe2000bf05270 */
[----:B---3--:R-:W-:Y:S10]  /*3120*/  @P2 BRA `(.L_x_55) ;  /* 0x00000000000c2947 */ /* 0x008ff40003800000 */
[----:B-1----:R-:W-:Y:S04]  /*3130*/  SHF.L.U32 R3, R8, 0x1f, RZ ;  /* 0x0000001f08037819 */ /* 0x002fe800000006ff */
[----:B------:R-:W1:Y:S02]  /*3140*/  SYNCS.PHASECHK.TRANS64.TRYWAIT P0, [UR6], R3 ;  /* 0x00000003ff0075a7 */ /* 0x000e640008001106 */
[----:B-1----:R-:W-:Y:S05]  /*3150*/  @!P0 BRA `(.L_x_56) ;  /* 0x0000008000e08947 */ /* 0x002fea0003800000 */
.L_x_55:
[----:B------:R-:W-:Y:S01]  /*3160*/  UISETP.NE.AND UP1, UPT, UR11, 0x1, UPT ;  /* 0x000000010b00788c */ /* 0x000fe2000bf25270 */
[----:B------:R-:W-:Y:S01]  /*3170*/  PLOP3.LUT P2, PT, PT, PT, PT, 0x80, 0x8 ;  /* 0x000000000008781c */ /* 0x000fe20003f4f070 */
[----:B------:R-:W-:Y:S02]  /*3180*/  UIADD3 UR13, UPT, UPT, UR17, 0x1, URZ ;  /* 0x00000001110d7890 */ /* 0x000fe4000fffe0ff */
[----:B------:R-:W-:Y:S02]  /*3190*/  ULEA UR28, UR17, UR15, 0xa ;  /* 0x0000000f111c7291 */ /* 0x000fe4000f8e50ff */
[----:B------:R-:W-:Y:S01]  /*31a0*/  UISETP.NE.AND UP2, UPT, UR13, 0x3, UPT ;  /* 0x000000030d00788c */ /* 0x000fe2000bf45270 */
[----:B------:R-:W-:Y:S01]  /*31b0*/  PLOP3.LUT P0, PT, PT, PT, UP1, 0x80, 0x8 ;  /* 0x000000000008781c */ /* 0x000fe20003f0f018 */
[----:B------:R-:W-:Y:S02]  /*31c0*/  UIADD3 UR40, UPT, UPT, UR28, 0x100, URZ ;  /* 0x000001001c287890 */ /* 0x000fe4000fffe0ff */
[----:B------:R-:W-:Y:S02]  /*31d0*/  USEL UR27, URZ, 0x1, UP2 ;  /* 0x00000001ff1b7887 */ /* 0x000fe40009000000 */
[----:B------:R-:W-:Y:S02]  /*31e0*/  USEL UR13, UR13, URZ, UP2 ;  /* 0x000000ff0d0d7287 */ /* 0x000fe40009000000 */
[----:B------:R-:W-:Y:S02]  /*31f0*/  UIADD3 UR36, UPT, UPT, UR28, 0x200, URZ ;  /* 0x000002001c247890 */ /* 0x000fe4000fffe0ff */
[----:B------:R-:W-:Y:S01]  /*3200*/  @UP1 ULEA UR26, UR13, UR5, 0x3 ;  /* 0x000000050d1a1291 */ /* 0x000fe2000f8e18ff */
[----:B------:R-:W-:Y:S01]  /*3210*/  LOP3.LUT R8, R8, UR27, RZ, 0x3c, !PT ;  /* 0x0000001b08087c12 */ /* 0x000fe2000f8e3cff */
[----:B------:R-:W-:Y:S02]  /*3220*/  UIADD3 UR32, UPT, UPT, UR28, 0x300, URZ ;  /* 0x000003001c207890 */ /* 0x000fe4000fffe0ff */
[----:B------:R-:W-:Y:S01]  /*3230*/  UIADD3 UR6, UPT, UPT, UR6, 0x18, URZ ;  /* 0x0000001806067890 */ /* 0x000fe2000fffe0ff */
[----:B-1----:R-:W-:Y:S01]  /*3240*/  @P0 SHF.L.U32 R0, R8, 0x1f, RZ ;  /* 0x0000001f08000819 */ /* 0x002fe200000006ff */
[----:B------:R-:W-:Y:S01]  /*3250*/  UIADD3 UR11, UPT, UPT, UR11, -0x1, URZ ;  /* 0xffffffff0b0b7890 */ /* 0x000fe2000fffe0ff */
[----:B------:R-:W-:Y:S02]  /*3260*/  UMOV UR29, 0x40004040 ;  /* 0x40004040001d7882 */ /* 0x000fe40000000000 */
[----:B------:R2:W3:Y:S01]  /*3270*/  @P0 SYNCS.PHASECHK.TRANS64.TRYWAIT P2, [UR26], R0 ;  /* 0x00000000ff0005a7 */ /* 0x0004e2000804111a */
[----:B------:R-:W-:Y:S01]  /*3280*/  ULEA UR26, UR17, UR10, 0xb ;  /* 0x0000000a111a7291 */ /* 0x000fe2000f8e58ff */
[----:B------:R-:W-:Y:S01]  /*3290*/  UMOV UR27, 0x40004040 ;  /* 0x40004040001b7882 */ /* 0x000fe20000000000 */
[----:B------:R-:W-:Y:S02]  /*32a0*/  UMOV UR41, 0x40004040 ;  /* 0x4000404000297882 */ /* 0x000fe40000000000 */
[----:B------:R-:W-:Y:S02]  /*32b0*/  UIADD3 UR38, UPT, UPT, UR26, 0x100, URZ ;  /* 0x000001001a267890 */ /* 0x000fe4000fffe0ff */
[----:B------:R-:W-:Y:S02]  /*32c0*/  UIADD3 UR34, UPT, UPT, UR26, 0x200, URZ ;  /* 0x000002001a227890 */ /* 0x000fe4000fffe0ff */
[----:B------:R-:W-:Y:S01]  /*32d0*/  UIADD3 UR30, UPT, UPT, UR26, 0x300, URZ ;  /* 0x000003001a1e7890 */ /* 0x000fe2000fffe0ff */
[----:B------:R2:W-:Y:S01]  /*32e0*/  UTCIMMA gdesc[UR28], gdesc[UR26], tmem[UR8], tmem[UR24], idesc[UR25], UP4 ;  /* 0x00ff181a1c0075ea */ /* 0x0005e2000a000108 */
[----:B------:R-:W-:Y:S01]  /*32f0*/  UPLOP3.LUT UP4, UPT, UPT, UPT, UPT, 0x80, 0x8 ;  /* 0x000000000008789c */ /* 0x000fe20003f8f070 */
[----:B------:R-:W-:Y:S01]  /*3300*/  UMOV UR39, 0x40004040 ;  /* 0x4000404000277882 */ /* 0x000fe20000000000 */
[----:B------:R-:W-:Y:S01]  /*3310*/  UMOV UR37, 0x40004040 ;  /* 0x4000404000257882 */ /* 0x000fe20000000000 */
[----:B------:R2:W-:Y:S01]  /*3320*/  UTCIMMA gdesc[UR40], gdesc[UR38], tmem[UR8], tmem[UR22], idesc[UR23], UPT ;  /* 0x00ff1626280075ea */ /* 0x0005e2000b800108 */
[----:B------:R-:W-:Y:S01]  /*3330*/  UMOV UR35, 0x40004040 ;  /* 0x4000404000237882 */ /* 0x000fe20000000000 */
[----:B------:R-:W-:Y:S01]  /*3340*/  UMOV UR33, 0x40004040 ;  /* 0x4000404000217882 */ /* 0x000fe20000000000 */
[----:B------:R-:W-:Y:S01]  /*3350*/  UMOV UR31, 0x40004040 ;  /* 0x40004040001f7882 */ /* 0x000fe20000000000 */
[----:B------:R2:W-:Y:S01]  /*3360*/  UTCIMMA gdesc[UR36], gdesc[UR34], tmem[UR8], tmem[UR20], idesc[UR21], UPT ;  /* 0x00ff1422240075ea */ /* 0x0005e2000b800108 */
[----:B------:R2:W-:Y:S01]  /*3370*/  UTCIMMA gdesc[UR32], gdesc[UR30], tmem[UR8], tmem[UR18], idesc[UR19], UPT ;  /* 0x00ff121e200075ea */ /* 0x0005e2000b800108 */
[----:B------:R2:W-:Y:S01]  /*3380*/  UTCBAR [UR6], URZ ;  /* 0x000000ff060073e9 */ /* 0x0005e200080000ff */
[----:B------:R-:W-:Y:S01]  /*3390*/  UMOV UR17, UR13 ;  /* 0x0000000d00117c82 */ /* 0x000fe20008000000 */
[----:B------:R-:W-:Y:S05]  /*33a0*/  BRA.U UP0, `(.L_x_57) ;  /* 0xfffffffd00507547 */ /* 0x000fea000b83ffff */
.L_x_54:
[----:B------:R-:W-:Y:S01]  /*33b0*/  UIADD3 UR14, UPT, UPT, UR14, 0x1, URZ ;  /* 0x000000010e0e7890 */ /* 0x000fe2000fffe0ff */
[C---:B------:R-:W-:Y:S01]  /*33c0*/  ISETP.NE.AND P0, PT, R10.reuse, 0x2, PT ;  /* 0x000000020a00780c */ /* 0x040fe20003f05270 */
[----:B------:R-:W-:Y:S02]  /*33d0*/  UIADD3 UR7, UPT, UPT, UR7, 0xa0, URZ ;  /* 0x000000a007077890 */ /* 0x000fe4000fffe0ff */
[----:B------:R-:W-:Y:S01]  /*33e0*/  UISETP.NE.AND UP0, UPT, UR14, 0x2, UPT ;  /* 0x000000020e00788c */ /* 0x000fe2000bf05270 */
[----:B-12---:R-:W-:Y:S02]  /*33f0*/  SEL R0, RZ, 0x1, P0 ;  /* 0x00000001ff007807 */ /* 0x006fe40000000000 */
[----:B------:R-:W-:Y:S01]  /*3400*/  SEL R10, R10, RZ, P0 ;  /* 0x000000ff0a0a7207 */ /* 0x000fe20000000000 */
[----:B------:R-:W-:Y:S01]  /*3410*/  USEL UR6, URZ, 0x1, UP0 ;  /* 0x00000001ff067887 */ /* 0x000fe20008000000 */
[----:B------:R-:W-:Y:S01]  /*3420*/  LOP3.LUT R9, R9, R0, RZ, 0x3c, !PT ;  /* 0x0000000009097212 */ /* 0x000fe200078e3cff */
[----:B------:R-:W-:Y:S01]  /*3430*/  USEL UR14, UR14, URZ, UP0 ;  /* 0x000000ff0e0e7287 */ /* 0x000fe20008000000 */
[----:B------:R1:W-:Y:S03]  /*3440*/  UTCBAR [UR7], URZ ;  /* 0x000000ff070073e9 */ /* 0x0003e600080000ff */
[----:B------:R-:W-:Y:S01]  /*3450*/  LOP3.LUT R11, R11, UR6, RZ, 0x3c, !PT ;  /* 0x000000060b0b7c12 */ /* 0x000fe2000f8e3cff */
[----:B------:R-:W-:Y:S07]  /*3460*/  @P1 BRA `(.L_x_58) ;  /* 0xfffffff800a01947 */ /* 0x000fee000383ffff */
[----:B------:R-:W2:Y:S01]  /*3470*/  S2UR UR4, SR_CgaCtaId ;  /* 0x00000000000479c3 */ /* 0x000ea20000008800 */
[----:B------:R-:W-:Y:S01]  /*3480*/  ELECT P0, URZ, PT ;  /* 0x0000000000ff782f */ /* 0x000fe20003800000 */
[----:B------:R-:W-:Y:S01]  /*3490*/  IMAD.MOV.U32 R0, RZ, RZ, 0x1 ;  /* 0x00000001ff007424 */ /* 0x000fe200078e00ff */
[----:B------:R-:W-:Y:S01]  /*34a0*/  UIADD3 UR5, UPT, UPT, UR5, 0xb0, URZ ;  /* 0x000000b005057890 */ /* 0x000fe2000fffe0ff */
[----:B------:R-:W-:Y:S01]  /*34b0*/  SHF.L.U32 R3, R11, 0x1f, RZ ;  /* 0x0000001f0b037819 */ /* 0x000fe200000006ff */
[----:B------:R-:W-:-:S03]  /*34c0*/  UMOV UR6, 0x40 ;  /* 0x0000004000067882 */ /* 0x000fc60000000000 */
[----:B------:R-:W-:Y:S01]  /*34d0*/  UVIRTCOUNT.DEALLOC.SMPOOL 0x80 ;  /* 0x000000800000784c */ /* 0x000fe20000000000 */
[----:B--2---:R-:W-:Y:S02]  /*34e0*/  ULEA UR4, UR4, UR6, 0x18 ;  /* 0x0000000604047291 */ /* 0x004fe4000f8ec0ff */
[----:B------:R-:W-:-:S07]  /*34f0*/  ULEA UR6, UR14, UR5, 0x3 ;  /* 0x000000050e067291 */ /* 0x000fce000f8e18ff */
[----:B------:R2:W-:Y:S02]  /*3500*/  @P0 STS.U8 [UR4+0x1c], R0 ;  /* 0x00001c00ff000988 */ /* 0x0005e40008000004 */
[----:B------:R-:W4:Y:S02]  /*3510*/  SYNCS.PHASECHK.TRANS64.TRYWAIT P0, [UR6], R3 ;  /* 0x00000003ff0075a7 */ /* 0x000f240008001106 */
[----:B--2-4-:R-:W-:Y:S05]  /*3520*/  @!P0 BRA `(.L_x_59) ;  /* 0x0000008000048947 */ /* 0x014fea0003800000 */
.L_x_140:
[----:B-1----:R-:W-:-:S04]  /*3530*/  UIADD3 UR7, UPT, UPT, UR14, 0x1, URZ ;  /* 0x000000010e077890 */ /* 0x002fc8000fffe0ff */
[----:B------:R-:W-:-:S04]  /*3540*/  UISETP.NE.AND UP0, UPT, UR7, 0x2, UPT ;  /* 0x000000020700788c */ /* 0x000fc8000bf05270 */
[----:B------:R-:W-:Y:S02]  /*3550*/  USEL UR6, URZ, 0x1, UP0 ;  /* 0x00000001ff067887 */ /* 0x000fe40008000000 */
[----:B------:R-:W-:-:S04]  /*3560*/  USEL UR7, UR7, URZ, UP0 ;  /* 0x000000ff07077287 */ /* 0x000fc80008000000 */
[----:B------:R-:W-:Y:S01]  /*3570*/  ULEA UR7, UR7, UR5, 0x3 ;  /* 0x0000000507077291 */ /* 0x000fe2000f8e18ff */
[----:B--2---:R-:W-:-:S04]  /*3580*/  LOP3.LUT R3, R11, UR6, RZ, 0x3c, !PT ;  /* 0x000000060b037c12 */ /* 0x004fc8000f8e3cff */
[----:B------:R-:W-:-:S04]  /*3590*/  SHF.L.U32 R3, R3, 0x1f, RZ ;  /* 0x0000001f03037819 */ /* 0x000fc800000006ff */
[----:B------:R-:W1:Y:S02]  /*35a0*/  SYNCS.PHASECHK.TRANS64.TRYWAIT P0, [UR7], R3 ;  /* 0x00000003ff0075a7 */ /* 0x000e640008001107 */
[----:B-1----:R-:W-:Y:S05]  /*35b0*/  @!P0 BRA `(.L_x_60) ;  /* 0x0000007c00f88947 */ /* 0x002fea0003800000 */
.L_x_142:
[----:B------:R-:W-:Y:S01]  /*35c0*/  NOP ;  /* 0x0000000000007918 */ /* 0x000fe20000000000 */
[----:B-1----:R-:W1:Y:S01]  /*35d0*/  LDS R0, [UR4+0x14] ;  /* 0x00001404ff007984 */ /* 0x002e620008000800 */
[----:B------:R-:W-:Y:S01]  /*35e0*/  ULOP3.LUT UR6, UR16, 0xffff, URZ, 0xc0, !UPT ;  /* 0x0000ffff10067892 */ /* 0x000fe2000f8ec0ff */
[----:B------:R-:W-:Y:S01]  /*35f0*/  UMOV UR8, 0xffff ;  /* 0x0000ffff00087882 */ /* 0x000fe20000000000 */
[----:B------:R-:W-:Y:S02]  /*3600*/  UMOV UR5, 0x1 ;  /* 0x0000000100057882 */ /* 0x000fe40000000000 */
[----:B------:R-:W-:-:S04]  /*3610*/  USHF.R.U32.HI UR6, URZ, 0x5, UR6 ;  /* 0x00000005ff067899 */ /* 0x000fc80008011606 */
[----:B------:R-:W-:Y:S02]  /*3620*/  USHF.L.U32 UR8, UR8, UR6, URZ ;  /* 0x0000000608087299 */ /* 0x000fe400080006ff */
[----:B------:R-:W-:-:S04]  /*3630*/  USHF.L.U32 UR5, UR5, UR6, URZ ;  /* 0x0000000605057299 */ /* 0x000fc800080006ff */
[----:B-1----:R-:W-:-:S04]  /*3640*/  LOP3.LUT R0, R0, UR8, RZ, 0xc0, !PT ;  /* 0x0000000800007c12 */ /* 0x002fc8000f8ec0ff */
[----:B------:R-:W-:-:S13]  /*3650*/  ISETP.NE.AND P0, PT, R0, UR8, PT ;  /* 0x0000000800007c0c */ /* 0x000fda000bf05270 */
[----:B------:R-:W-:Y:S05]  /*3660*/  @P0 BRA `(.L_x_61) ;  /* 0x0000000000580947 */ /* 0x000fea0003800000 */
[----:B------:R-:W1:Y:S02]  /*3670*/  LDS R0, [UR4+0x18] ;  /* 0x00001804ff007984 */ /* 0x000e640008000800 */
[----:B-1----:R-:W-:-:S04]  /*3680*/  LOP3.LUT R0, R0, UR5, RZ, 0xc0, !PT ;  /* 0x0000000500007c12 */ /* 0x002fc8000f8ec0ff */
[----:B------:R-:W-:-:S13]  /*3690*/  ISETP.NE.AND P0, PT, R0, UR5, PT ;  /* 0x0000000500007c0c */ /* 0x000fda000bf05270 */
[----:B------:R-:W-:Y:S05]  /*36a0*/  @P0 BRA `(.L_x_62) ;  /* 0x00000000003c0947 */ /* 0x000fea0003800000 */
[----:B------:R-:W1:Y:S01]  /*36b0*/  S2R R2, SR_LANEID ;  /* 0x0000000000027919 */ /* 0x000e620000000000 */
[----:B------:R-:W-:Y:S01]  /*36c0*/  ULOP3.LUT UR8, URZ, UR8, URZ, 0x33, !UPT ;  /* 0x00000008ff087292 */ /* 0x000fe2000f8e33ff */
[----:B------:R-:W-:Y:S01]  /*36d0*/  LOP3.LUT R4, RZ, UR5, RZ, 0x33, !PT ;  /* 0x00000005ff047c12 */ /* 0x000fe2000f8e33ff */
[----:B------:R-:W-:Y:S02]  /*36e0*/  VOTEU.ANY UR7, UPT, PT ;  /* 0x0000000000077886 */ /* 0x000fe400038e0100 */
[----:B------:R-:W-:Y:S01]  /*36f0*/  UFLO.U32 UR7, UR7 ;  /* 0x00000007000772bd */ /* 0x000fe200080e0000 */
[----:B------:R-:W2:Y:S01]  /*3700*/  REDUX UR5, R4 ;  /* 0x00000000040573c4 */ /* 0x000ea20000000000 */
[----:B------:R-:W-:-:S06]  /*3710*/  IMAD.U32 R0, RZ, RZ, UR8 ;  /* 0x00000008ff007e24 */ /* 0x000fcc000f8e00ff */
[----:B------:R4:W-:Y:S01]  /*3720*/  UTCATOMSWS.AND URZ, UR8 ;  /* 0x0000000800ff79e3 */ /* 0x0009e20008000000 */
[----:B------:R-:W3:Y:S01]  /*3730*/  REDUX UR6, R0 ;  /* 0x00000000000673c4 */ /* 0x000ee20000000000 */
[----:B-1----:R-:W-:Y:S01]  /*3740*/  ISETP.EQ.U32.AND P0, PT, R2, UR7, PT ;  /* 0x0000000702007c0c */ /* 0x002fe2000bf02070 */
[----:B--2---:R-:W-:Y:S01]  /*3750*/  IMAD.U32 R2, RZ, RZ, UR5 ;  /* 0x00000005ff027e24 */ /* 0x004fe2000f8e00ff */
[----:B---3--:R-:W-:-:S11]  /*3760*/  MOV R3, UR6 ;  /* 0x0000000600037c02 */ /* 0x008fd60008000f00 */
[----:B------:R4:W-:Y:S04]  /*3770*/  @P0 ATOMS.AND RZ, [UR4+0x14], R3 ;  /* 0x00001403ffff098c */ /* 0x0009e8000a800004 */
[----:B------:R4:W-:Y:S01]  /*3780*/  @P0 ATOMS.AND RZ, [UR4+0x18], R2 ;  /* 0x00001802ffff098c */ /* 0x0009e2000a800004 */
[----:B------:R-:W-:Y:S05]  /*3790*/  BRA `(.L_x_63) ;  /* 0x0000000000147947 */ /* 0x000fea0003800000 */
.L_x_62:
[----:B------:R-:W-:Y:S02]  /*37a0*/  MOV R2, 0x37c0 ;  /* 0x000037c000027802 */ /* 0x000fe40000000f00 */
[----:B---3-5:R-:W-:Y:S05]  /*37b0*/  CALL.REL.NOINC `($__internal_0_$__cuda_sm10x_tcgen05_guardrail_trap_col_being_dealloced_not_returned_by_alloc) ;  /* 0x0000008000dc7944 */ /* 0x028fea0003c00000 */
[----:B------:R-:W-:Y:S05]  /*37c0*/  BRA `(.L_x_63) ;  /* 0x0000000000087947 */ /* 0x000fea0003800000 */
.L_x_61:
[----:B------:R-:W-:Y:S02]  /*37d0*/  MOV R2, 0x37f0 ;  /* 0x000037f000027802 */ /* 0x000fe40000000f00 */
[----:B---3-5:R-:W-:Y:S05]  /*37e0*/  CALL.REL.NOINC `($__internal_2_$__cuda_sm10x_tcgen05_guardrail_trap_unallocated_columns_being_dealloced) ;  /* 0x0000008000e87944 */ /* 0x028fea0003c00000 */
.L_x_63:
[----:B------:R-:W-:Y:S01]  /*37f0*/  NOP ;  /* 0x0000000000007918 */ /* 0x000fe20000000000 */
[----:B----4-:R-:W-:Y:S05]  /*3800*/  EXIT ;  /* 0x000000000000794d */ /* 0x010fea0003800000 */
.L_x_47:
[----:B------:R-:W-:-:S09]  /*3810*/  UISETP.NE.OR UP2, UPT, UR8, 0x3, !UP2 ;  /* 0x000000030800788c */ /* 0x000fd2000d745670 */
[----:B------:R-:W-:Y:S05]  /*3820*/  BRA.U UP2, `(.L_x_64) ;  /* 0x0000001102147547 */ /* 0x000fea000b800000 */
[----:B------:R-:W1:Y:S01]  /*3830*/  LDC R0, c[0x0][0xb30] ;  /* 0x0002cc00ff007b82 */ /* 0x000e620000000800 */
[----:B------:R-:W2:Y:S01]  /*3840*/  LDCU.64 UR8, c[0x0][0x888] ;  /* 0x00011100ff0877ac */ /* 0x000ea20008000a00 */
[----:B------:R-:W-:Y:S02]  /*3850*/  HFMA2 R29, -RZ, RZ, 0, 0 ;  /* 0x00000000ff1d7431 */ /* 0x000fe400000001ff */
[----:B------:R-:W-:Y:S01]  /*3860*/  IMAD.MOV.U32 R31, RZ, RZ, 0x1 ;  /* 0x00000001ff1f7424 */ /* 0x000fe200078e00ff */
[----:B------:R-:W-:Y:S01]  /*3870*/  MOV R23, 0x2000 ;  /* 0x0000200000177802 */ /* 0x000fe20000000f00 */
[----:B------:R-:W4:Y:S01]  /*3880*/  LDCU.64 UR4, c[0x0][0x890] ;  /* 0x00011200ff0477ac */ /* 0x000f220008000a00 */
[----:B------:R-:W-:Y:S01]  /*3890*/  IMAD.MOV.U32 R30, RZ, RZ, RZ ;  /* 0x000000ffff1e7224 */ /* 0x000fe200078e00ff */
[----:B------:R-:W3:Y:S01]  /*38a0*/  LDC R19, c[0x0][0x370] ;  /* 0x0000dc00ff137b82 */ /* 0x000ee20000000800 */
[----:B------:R-:W-:Y:S01]  /*38b0*/  UMOV UR7, 0x400 ;  /* 0x0000040000077882 */ /* 0x000fe20000000000 */
[----:B------:R-:W-:-:S02]  /*38c0*/  UPLOP3.LUT UP1, UPT, UPT, UPT, UPT, 0x40, 0x4 ;  /* 0x000000000004789c */ /* 0x000fc40003f2e870 */
[----:B------:R-:W-:-:S04]  /*38d0*/  ULEA UR7, UR37, UR7, 0x18 ;  /* 0x0000000725077291 */ /* 0x000fc8000f8ec0ff */
[----:B------:R-:W3:Y:S01]  /*38e0*/  LDC R2, c[0x0][0xb0c] ;  /* 0x0002c300ff027b82 */ /* 0x000ee20000000800 */
[----:B------:R-:W-:Y:S02]  /*38f0*/  UIADD3 UR13, UPT, UPT, UR7, 0x48, URZ ;  /* 0x00000048070d7890 */ /* 0x000fe4000fffe0ff */
[----:B--2---:R-:W-:Y:S02]  /*3900*/  UISETP.NE.U32.AND UP2, UPT, UR8, URZ, UPT ;  /* 0x000000ff0800728c */ /* 0x004fe4000bf45070 */
[----:B------:R-:W-:Y:S02]  /*3910*/  UIADD3 UR33, UPT, UPT, UR7, 0x30, URZ ;  /* 0x0000003007217890 */ /* 0x000fe4000fffe0ff */
[----:B----4-:R-:W-:Y:S01]  /*3920*/  UISETP.NE.U32.AND UP3, UPT, UR4, URZ, UPT ;  /* 0x000000ff0400728c */ /* 0x010fe2000bf65070 */
[----:B------:R-:W2:Y:S01]  /*3930*/  LDC R18, c[0x0][0xb20] ;  /* 0x0002c800ff127b82 */ /* 0x000ea20000000800 */
[----:B-1----:R-:W-:Y:S01]  /*3940*/  ISETP.NE.AND P1, PT, R0, 0x1, PT ;  /* 0x000000010000780c */ /* 0x002fe20003f25270 */
[----:B------:R-:W-:-:S02]  /*3950*/  UISETP.NE.AND.EX UP2, UPT, UR9, URZ, UPT, UP2 ;  /* 0x000000ff0900728c */ /* 0x000fc4000bf45320 */
[----:B------:R-:W-:Y:S02]  /*3960*/  UIADD3 UR25, UPT, UPT, UR7, 0x38, URZ ;  /* 0x0000003807197890 */ /* 0x000fe4000fffe0ff */
[----:B------:R-:W-:Y:S02]  /*3970*/  UIADD3 UR17, UPT, UPT, UR7, 0x40, URZ ;  /* 0x0000004007117890 */ /* 0x000fe4000fffe0ff */
[----:B------:R-:W1:Y:S01]  /*3980*/  LDC.64 R32, c[0x0][0x348] ;  /* 0x0000d200ff207b82 */ /* 0x000e620000000a00 */
[----:B------:R-:W-:Y:S02]  /*3990*/  UPRMT UR13, UR37, 0x654, UR13 ;  /* 0x00000654250d7896 */ /* 0x000fe4000800000d */
[----:B------:R-:W-:-:S05]  /*39a0*/  UISETP.NE.AND.EX UP3, UPT, UR5, URZ, UPT, UP3 ;  /* 0x000000ff0500728c */ /* 0x000fca000bf65330 */
[----:B------:R-:W4:Y:S08]  /*39b0*/  LDC.64 R16, c[0x0][0xb10] ;  /* 0x0002c400ff107b82 */ /* 0x000f300000000a00 */
[----:B------:R-:W1:Y:S08]  /*39c0*/  LDC.64 R6, c[0x0][0xb18] ;  /* 0x0002c600ff067b82 */ /* 0x000e700000000a00 */
[----:B------:R-:W1:Y:S08]  /*39d0*/  LDC.64 R4, c[0x0][0xb28] ;  /* 0x0002ca00ff047b82 */ /* 0x000e700000000a00 */
[----:B--23--:R-:W1:Y:S02]  /*39e0*/  LDC R22, c[0x0][0x374] ;  /* 0x0000dd00ff167b82 */ /* 0x00ce640000000800 */
.L_x_75:
[C---:B------:R-:W-:Y:S02]  /*39f0*/  LEA R0, R30.reuse, UR7, 0x3 ;  /* 0x000000071e007c11 */ /* 0x040fe4000f8e18ff */
[----:B------:R-:W-:Y:S02]  /*3a00*/  SHF.L.U32 R3, R29, 0x1f, RZ ;  /* 0x0000001f1d037819 */ /* 0x000fe400000006ff */
[----:B------:R-:W-:Y:S02]  /*3a10*/  LEA R24, R30, UR7, 0x4 ;  /* 0x000000071e187c11 */ /* 0x000fe4000f8e20ff */
[----:B--2---:R-:W2:Y:S02]  /*3a20*/  SYNCS.PHASECHK.TRANS64.TRYWAIT P0, [R0+URZ+0x80], R3 ;  /* 0x00008003000075a7 */ /* 0x004ea400080011ff */
[----:B--2---:R-:W-:Y:S05]  /*3a30*/  @!P0 BRA `(.L_x_65) ;  /* 0x0000007800f08947 */ /* 0x004fea0003800000 */
.L_x_143:
[----:B------:R-:W-:Y:S01]  /*3a40*/  ISETP.GE.AND P0, PT, R72, 0x1, PT ;  /* 0x000000014800780c */ /* 0x000fe20003f06270 */
[----:B------:R-:W3:Y:S01]  /*3a50*/  LDS.128 R24, [R24+0xf0] ;  /* 0x0000f00018187984 */ /* 0x000ee20000000c00 */
[----:B--2---:R-:W-:Y:S01]  /*3a60*/  VIADD R0, R0, 0x90 ;  /* 0x0000009000007836 */ /* 0x004fe20000000000 */
[----:B------:R-:W-:Y:S01]  /*3a70*/  @!PT LDS RZ, [RZ] ;  /* 0x00000000fffff984 */ /* 0x000fe20000000800 */
[----:B------:R-:W-:Y:S01]  /*3a80*/  @!PT LDS RZ, [RZ] ;  /* 0x00000000fffff984 */ /* 0x000fe20000000800 */
[----:B------:R-:W-:Y:S01]  /*3a90*/  @!PT LDS RZ, [RZ] ;  /* 0x00000000fffff984 */ /* 0x000fe20000000800 */
[----:B------:R-:W-:Y:S01]  /*3aa0*/  @!PT LDS RZ, [RZ] ;  /* 0x00000000fffff984 */ /* 0x000fe20000000800 */
[----:B------:R2:W-:Y:S06]  /*3ab0*/  MEMBAR.ALL.CTA ;  /* 0x0000000000007992 */ /* 0x0005ec0000008000 */
[----:B--2---:R-:W2:Y:S01]  /*3ac0*/  FENCE.VIEW.ASYNC.S ;  /* 0x00000000000073c6 */ /* 0x004ea20000000000 */
[----:B------:R-:W-:Y:S04]  /*3ad0*/  PRMT R0, RZ, 0x654, R0 ;  /* 0x00000654ff007816 */ /* 0x000fe80000000000 */
[----:B--2---:R2:W-:Y:S01]  /*3ae0*/  SYNCS.ARRIVE.TRANS64.RED.A1T0 RZ, [R0+URZ], RZ ;  /* 0x000000ff00ff79a7 */ /* 0x0045e200081004ff */
[----:B---3--:R-:W-:Y:S11]  /*3af0*/  LOP3.LUT P3, RZ, R26, 0x1, RZ, 0xc0, !PT ;  /* 0x000000011aff7812 */ /* 0x008ff6000786c0ff */
[----:B------:R-:W-:Y:S02]  /*3b00*/  @!UPT UIADD3 URZ, UPT, UPT, URZ, URZ, URZ ;  /* 0x000000fffffff290 */ /* 0x000fe4000fffe0ff */
[----:B------:R-:W-:Y:S02]  /*3b10*/  @P3 MOV R13, R24 ;  /* 0x00000018000d3202 */ /* 0x000fe40000000f00 */
[----:B------:R-:W-:Y:S01]  /*3b20*/  @P3 LOP3.LUT R8, R25, 0xffff, RZ, 0xc0, !PT ;  /* 0x0000ffff19083812 */ /* 0x000fe200078ec0ff */
[----:B--2---:R-:W-:Y:S06]  /*3b30*/  @!P0 BRA `(.L_x_66) ;  /* 0x0000000000a48947 */ /* 0x004fec0003800000 */
[----:B-1----:R-:W-:Y:S01]  /*3b40*/  IMAD.HI.U32 R35, R22, R7, RZ ;  /* 0x0000000716237227 */ /* 0x002fe200078e00ff */
[----:B------:R-:W-:Y:S02]  /*3b50*/  ISETP.NE.AND P0, PT, R6, 0x1, PT ;  /* 0x000000010600780c */ /* 0x000fe40003f05270 */
[----:B------:R-:W-:Y:S01]  /*3b60*/  ISETP.NE.AND P2, PT, R72, 0x1, PT ;  /* 0x000000014800780c */ /* 0x000fe20003f45270 */
[----:B----4-:R-:W-:Y:S01]  /*3b70*/  IMAD.HI.U32 R34, R19, R16, RZ ;  /* 0x0000001013227227 */ /* 0x010fe200078e00ff */
[----:B------:R-:W-:Y:S02]  /*3b80*/  SHF.R.U32.HI R35, RZ, R18, R35 ;  /* 0x00000012ff237219 */ /* 0x000fe40000011623 */
[----:B------:R-:W-:Y:S01]  /*3b90*/  ISETP.NE.AND P4, PT, R2, 0x1, PT ;  /* 0x000000010200780c */ /* 0x000fe20003f85270 */
[----:B------:R-:W-:Y:S01]  /*3ba0*/  IMAD.HI.U32 R36, R13, R16, RZ ;  /* 0x000000100d247227 */ /* 0x000fe200078e00ff */
[----:B------:R-:W-:Y:S02]  /*3bb0*/  SHF.R.U32.HI R34, RZ, R17, R34 ;  /* 0x00000011ff227219 */ /* 0x000fe40000011622 */
[----:B------:R-:W-:Y:S01]  /*3bc0*/  SEL R3, R22, R35, !P0 ;  /* 0x0000002316037207 */ /* 0x000fe20004000000 */
[C---:B------:R-:W-:Y:S01]  /*3bd0*/  IMAD.HI.U32 R35, R8.reuse, R7, RZ ;  /* 0x0000000708237227 */ /* 0x040fe200078e00ff */
[----:B------:R-:W-:Y:S02]  /*3be0*/  SEL R11, R19, R34, !P4 ;  /* 0x00000022130b7207 */ /* 0x000fe40006000000 */
[----:B------:R-:W-:Y:S01]  /*3bf0*/  SHF.R.U32.HI R36, RZ, R17, R36 ;  /* 0x00000011ff247219 */ /* 0x000fe20000011624 */
[----:B------:R-:W-:Y:S01]  /*3c00*/  IMAD.HI.U32 R38, R3, R4, RZ ;  /* 0x0000000403267227 */ /* 0x000fe200078e00ff */
[----:B------:R-:W-:Y:S03]  /*3c10*/  SHF.R.U32.HI R35, RZ, R18, R35 ;  /* 0x00000012ff237219 */ /* 0x000fe60000011623 */
[----:B------:R-:W-:Y:S01]  /*3c20*/  IMAD.HI.U32 R34, R11, R4, RZ ;  /* 0x000000040b227227 */ /* 0x000fe200078e00ff */
[----:B------:R-:W-:Y:S02]  /*3c30*/  @P2 SHF.R.U32.HI R3, RZ, R5, R38 ;  /* 0x00000005ff032219 */ /* 0x000fe40000011626 */
[----:B------:R-:W-:Y:S02]  /*3c40*/  SEL R9, R8, R35, !P0 ;  /* 0x0000002308097207 */ /* 0x000fe40004000000 */
[----:B------:R-:W-:Y:S01]  /*3c50*/  @P2 SHF.R.U32.HI R11, RZ, R5, R34 ;  /* 0x00000005ff0b2219 */ /* 0x000fe20000011622 */
[C---:B------:R-:W-:Y:S01]  /*3c60*/  IMAD R10, R72.reuse, R3, RZ ;  /* 0x00000003480a7224 */ /* 0x040fe200078e02ff */
[----:B------:R-:W-:Y:S01]  /*3c70*/  SEL R3, R13, R36, !P4 ;  /* 0x000000240d037207 */ /* 0x000fe20006000000 */
[C---:B------:R-:W-:Y:S03]  /*3c80*/  IMAD.HI.U32 R14, R9.reuse, R4, RZ ;  /* 0x00000004090e7227 */ /* 0x040fe600078e00ff */
[----:B------:R-:W-:Y:S01]  /*3c90*/  ISETP.GE.AND P0, PT, R9, R10, PT ;  /* 0x0000000a0900720c */ /* 0x000fe20003f06270 */
[C---:B------:R-:W-:Y:S01]  /*3ca0*/  IMAD R12, R72.reuse, R11, RZ ;  /* 0x0000000b480c7224 */ /* 0x040fe200078e02ff */
[-C--:B------:R-:W-:Y:S04]  /*3cb0*/  SHF.R.U32.HI R14, RZ, R5.reuse, R14 ;  /* 0x00000005ff0e7219 */ /* 0x080fe8000001160e */
[----:B------:R-:W-:Y:S02]  /*3cc0*/  ISETP.GE.OR P0, PT, R3, R12, P0 ;  /* 0x0000000c0300720c */ /* 0x000fe40000706670 */
[----:B------:R-:W-:Y:S05]  /*3cd0*/  SEL R15, R9, R14, !P2 ;  /* 0x0000000e090f7207 */ /* 0x000fea0005000000 */
[----:B------:R-:W-:Y:S04]  /*3ce0*/  IMAD.MOV R14, RZ, RZ, -R15 ;  /* 0x000000ffff0e7224 */ /* 0x000fe800078e0a0f */
[----:B------:R-:W-:Y:S02]  /*3cf0*/  IMAD R14, R72, R14, R9 ;  /* 0x0000000e480e7224 */ /* 0x000fe400078e0209 */
[C---:B------:R-:W-:Y:S05]  /*3d00*/  @!P0 IMAD.HI.U32 R10, R3.reuse, R4, RZ ;  /* 0x00000004030a8227 */ /* 0x040fea00078e00ff */
[----:B------:R-:W-:Y:S04]  /*3d10*/  @!P0 SHF.R.U32.HI R10, RZ, R5, R10 ;  /* 0x00000005ff0a8219 */ /* 0x000fe8000001160a */
[----:B------:R-:W-:Y:S01]  /*3d20*/  @!P0 SEL R0, R3, R10, !P2 ;  /* 0x0000000a03008207 */ /* 0x000fe20005000000 */
[----:B------:R-:W-:Y:S03]  /*3d30*/  IMAD.MOV R10, RZ, RZ, -R3 ;  /* 0x000000ffff0a7224 */ /* 0x000fe600078e0a03 */
[----:B------:R-:W-:Y:S01]  /*3d40*/  @!P0 IADD3 R15, PT, PT, R15, -R0, RZ ;  /* 0x800000000f0f8210 */ /* 0x000fe20007ffe0ff */
[----:B------:R-:W-:Y:S01]  /*3d50*/  @!P0 IMAD R0, R11, R14, R0 ;  /* 0x0000000e0b008224 */ /* 0x000fe200078e0200 */
[----:B------:R-:W-:Y:S01]  /*3d60*/  IADD3 R11, PT, PT, -R9, RZ, RZ ;  /* 0x000000ff090b7210 */ /* 0x000fe20007ffe1ff */
[----:B------:R-:W-:Y:S02]  /*3d70*/  IMAD R13, R2, R10, R13 ;  /* 0x0000000a020d7224 */ /* 0x000fe400078e020d */
[----:B------:R-:W-:Y:S02]  /*3d80*/  @!P0 IMAD R9, R15, R72, R3 ;  /* 0x000000480f098224 */ /* 0x000fe400078e0203 */
[----:B------:R-:W-:Y:S02]  /*3d90*/  @!P0 IMAD.MOV.U32 R3, RZ, RZ, R0 ;  /* 0x000000ffff038224 */ /* 0x000fe400078e0000 */
[----:B------:R-:W-:Y:S02]  /*3da0*/  IMAD R8, R6, R11, R8 ;  /* 0x0000000b06087224 */ /* 0x000fe400078e0208 */
[----:B------:R-:W-:Y:S02]  /*3db0*/  IMAD R13, R3, R2, R13 ;  /* 0x00000002030d7224 */ /* 0x000fe400078e020d */
[----:B------:R-:W-:Y:S02]  /*3dc0*/  IMAD R8, R9, R6, R8 ;  /* 0x0000000609087224 */ /* 0x000fe400078e0208 */
.L_x_66:
[----:B------:R-:W-:Y:S05]  /*3dd0*/  BRA.U UP1, `(.L_x_67) ;  /* 0x0000000101107547 */ /* 0x000fea000b800000 */
[----:B------:R-:W-:Y:S04]  /*3de0*/  MOV R0, UR6 ;  /* 0x0000000600007c02 */ /* 0x000fe80008000f00 */
[----:B------:R-:W-:Y:S04]  /*3df0*/  SHF.L.U32 R3, R0, 0x1f, RZ ;  /* 0x0000001f00037819 */ /* 0x000fe800000006ff */
[----:B------:R-:W2:Y:S02]  /*3e00*/  SYNCS.PHASECHK.TRANS64.TRYWAIT P0, [UR7+0x78], R3 ;  /* 0x00007803ff0075a7 */ /* 0x000ea40008001107 */
[----:B--2---:R-:W-:Y:S05]  /*3e10*/  @!P0 BRA `(.L_x_68) ;  /* 0x00000078000c8947 */ /* 0x004fea0003800000 */
.L_x_67:
[----:B------:R-:W-:Y:S02]  /*3e20*/  R2UR UR35, R21 ;  /* 0x00000000152372ca */ /* 0x000fe400000e0000 */
[----:B------:R-:W-:Y:S02]  /*3e30*/  R2UR UR34, R20 ;  /* 0x00000000142272ca */ /* 0x000fe400000e0000 */
[----:B------:R-:W-:Y:S02]  /*3e40*/  ISETP.NE.U32.AND P2, PT, RZ, UR4, PT ;  /* 0x00000004ff007c0c */ /* 0x000fe4000bf45070 */
[----:B------:R-:W-:Y:S02]  /*3e50*/  SHF.L.U32 R12, R31, 0x1f, RZ ;  /* 0x0000001f1f0c7819 */ /* 0x000fe400000006ff */
[----:B------:R-:W-:Y:S05]  /*3e60*/  ISETP.NE.AND.EX P2, PT, RZ, UR5, PT, P2 ;  /* 0x00000005ff007c0c */ /* 0x000fea000bf45320 */
[----:B------:R-:W-:Y:S02]  /*3e70*/  USHF.L.U32 UR35, UR35, 0x7, URZ ;  /* 0x0000000723237899 */ /* 0x000fe400080006ff */
[----:B------:R-:W-:Y:S01]  /*3e80*/  USHF.L.U32 UR34, UR34, 0x8, URZ ;  /* 0x0000000822227899 */ /* 0x000fe200080006ff */
[----:B------:R-:W-:Y:S11]  /*3e90*/  BRA.U !UP3, `(.L_x_69) ;  /* 0x000000010b347547 */ /* 0x000ff6000b800000 */
[----:B------:R-:W-:Y:S01]  /*3ea0*/  UPLOP3.LUT UP0, UPT, UPT, UPT, UP2, 0x80, 0x8 ;  /* 0x000000000008789c */ /* 0x000fe20003f0f020 */
[----:B--2---:R-:W-:Y:S02]  /*3eb0*/  HFMA2 R0, -RZ, RZ, 0, 5.9604644775390625e-08 ;  /* 0x00000001ff007431 */ /* 0x004fe400000001ff */
[----:B------:R-:W-:Y:S03]  /*3ec0*/  IMAD.MOV.U32 R151, RZ, RZ, 0x1 ;  /* 0x00000001ff977424 */ /* 0x000fe600078e00ff */
[----:B------:R-:W-:Y:S05]  /*3ed0*/  PLOP3.LUT P0, PT, PT, PT, UP0, 0x80, 0x8 ;  /* 0x000000000008781c */ /* 0x000fea0003f0f008 */
[----:B------:R-:W2:Y:S01]  /*3ee0*/  @UP0 LDCU.64 UR10, c[0x0][0x888] ;  /* 0x00011100ff0a07ac */ /* 0x000ea20008000a00 */
[----:B------:R-:W-:Y:S07]  /*3ef0*/  @UP0 UIMAD UR8, UR36, UR4, URZ ;  /* 0x00000004240802a4 */ /* 0x000fee000f8e02ff */
[----:B------:R-:W-:Y:S01]  /*3f00*/  @!P0 PRMT R151, R0, 0x7610, R151 ;  /* 0x0000761000978816 */ /* 0x000fe20000000097 */
[----:B--2---:R-:W-:Y:S03]  /*3f10*/  @UP0 UIMAD.WIDE UR10, UR8, 0x4, UR10 ;  /* 0x00000004080a08a5 */ /* 0x004fe6000f8e020a */
[----:B------:R-:W2:Y:S03]  /*3f20*/  @!UP0 LDCU UR8, c[0x0][0x880] ;  /* 0x00011000ff0887ac */ /* 0x000ea60008000800 */
[----:B------:R-:W-:Y:S01]  /*3f30*/  IMAD.U32 R10, RZ, RZ, UR10 ;  /* 0x0000000aff0a7e24 */ /* 0x000fe2000f8e00ff */
[----:B------:R-:W-:Y:S05]  /*3f40*/  MOV R11, UR11 ;  /* 0x0000000b000b7c02 */ /* 0x000fea0008000f00 */
[----:B-----5:R3:W5:Y:S02]  /*3f50*/  @P0 LDG.E R82, desc[UR46][R10.64] ;  /* 0x0000002e0a520981 */ /* 0x020764000c1e1900 */
[----:B--23--:R-:W-:Y:S07]  /*3f60*/  @!P0 IMAD.U32 R82, RZ, RZ, UR8 ;  /* 0x00000008ff528e24 */ /* 0x00cfee000f8e00ff */
.L_x_69:
[----:B-----5:R-:W-:Y:S01]  /*3f70*/  @!P2 ISETP.EQ.AND P0, PT, R82, RZ, PT ;  /* 0x000000ff5200a20c */ /* 0x020fe20003f02270 */
[----:B------:R-:W-:Y:S01]  /*3f80*/  @!UPT UIADD3 URZ, UPT, UPT, URZ, URZ, URZ ;  /* 0x000000fffffff290 */ /* 0x000fe2000fffe0ff */
[----:B------:R-:W-:Y:S11]  /*3f90*/  @!P2 BRA `(.L_x_70) ;  /* 0x000000000014a947 */ /* 0x000ff60003800000 */
[----:B------:R-:W-:Y:S02]  /*3fa0*/  LOP3.LUT P2, RZ, R151, 0xff, RZ, 0xc0, !PT ;  /* 0x000000ff97ff7812 */ /* 0x000fe4000784c0ff */
[----:B------:R-:W-:Y:S04]  /*3fb0*/  PLOP3.LUT P0, PT, PT, PT, UP0, 0x80, 0x8 ;  /* 0x000000000008781c */ /* 0x000fe80003f0f008 */
[----:B------:R-:W-:Y:S07]  /*3fc0*/  PLOP3.LUT P0, PT, P0, PT, PT, 0x8, 0x80 ;  /* 0x000000000080781c */ /* 0x000fee000070e170 */
[----:B------:R-:W-:Y:S11]  /*3fd0*/  @P2 ISETP.EQ.AND P0, PT, R82, RZ, PT ;  /* 0x000000ff5200220c */ /* 0x000ff60003f02270 */
[----:B------:R-:W-:Y:S02]  /*3fe0*/  @!UPT UIADD3 URZ, UPT, UPT, URZ, URZ, URZ ;  /* 0x000000fffffff290 */ /* 0x000fe4000fffe0ff */
.L_x_70:
[----:B------:R-:W3:Y:S01]  /*3ff0*/  SYNCS.PHASECHK.TRANS64.TRYWAIT P2, [UR7+0x50], R12 ;  /* 0x0000500cff0075a7 */ /* 0x000ee20008041107 */
[----:B------:R-:W-:Y:S04]  /*4000*/  ELECT P4, URZ, PT ;  /* 0x0000000000ff782f */ /* 0x000fe80003880000 */
[----:B------:R-:W-:Y:S11]  /*4010*/  PLOP3.LUT P4, PT, P0, P4, PT, 0xf2, 0x2f ;  /* 0x00000000002f781c */ /* 0x000ff60000789e72 */
[----:B------:R-:W-:Y:S02]  /*4020*/  @!UPT UIADD3 URZ, UPT, UPT, URZ, URZ, URZ ;  /* 0x000000fffffff290 */ /* 0x000fe4000fffe0ff */
[----:B-1----:R-:W-:Y:S05]  /*4030*/  @!P4 IADD3 R9, P0, PT, R32, 0x580, RZ ;  /* 0x000005802009c810 */ /* 0x002fea0007f1e0ff */
[----:B--2---:R-:W-:Y:S01]  /*4040*/  @!P4 IMAD.X R0, RZ, RZ, R33, P0 ;  /* 0x000000ffff00c224 */ /* 0x004fe200000e0621 */
[----:B---3--:R-:W-:Y:S07]  /*4050*/  @!P2 BRA `(.L_x_71) ;  /* 0x000000740094a947 */ /* 0x008fee0003800000 */
.L_x_146:
[----:B------:R-:W-:Y:S01]  /*4060*/  @!P4 R2UR UR8, R0 ;  /* 0x000000000008c2ca */ /* 0x000fe200000e0000 */
[----:B------:R-:W-:Y:S01]  /*4070*/  VOTEU.ALL UP1, P4 ;  /* 0x0000000000ff7886 */ /* 0x000fe20002020000 */
[----:B------:R-:W-:Y:S01]  /*4080*/  @!P4 R2UR UR9, R9 ;  /* 0x000000000909c2ca */ /* 0x000fe200000e0000 */
[----:B------:R-:W-:Y:S01]  /*4090*/  @!P4 IMAD.MOV.U32 R0, RZ, RZ, 0x2000 ;  /* 0x00002000ff00c424 */ /* 0x000fe200078e00ff */
[----:B------:R-:W-:Y:S01]  /*40a0*/  UMOV UR10, 0x0 ;  /* 0x00000000000a7882 */ /* 0x000fe20000000000 */
[----:B------:R-:W-:Y:S01]  /*40b0*/  UMOV UR11, 0x10000000 ;  /* 0x10000000000b7882 */ /* 0x000fe20000000000 */
[----:B------:R-:W-:Y:S01]  /*40c0*/  @!UP1 UIADD3 UR32, UPT, UPT, UR7, 0x200, URZ ;  /* 0x0000020007209890 */ /* 0x000fe2000fffe0ff */
[----:B------:R-:W-:Y:S01]  /*40d0*/  @!P4 IADD3 R9, P0, PT, R32, 0x580, RZ ;  /* 0x000005802009c810 */ /* 0x000fe20007f1e0ff */
[----:B------:R-:W-:Y:S05]  /*40e0*/  VOTEU.ALL UP1, P4 ;  /* 0x0000000000ff7886 */ /* 0x000fea0002020000 */
[----:B------:R-:W-:Y:S01]  /*40f0*/  IMAD.U32 R11, RZ, RZ, UR8 ;  /* 0x00000008ff0b7e24 */ /* 0x000fe2000f8e00ff */
[----:B------:R-:W-:Y:S01]  /*4100*/  UPRMT UR8, UR37, 0x654, UR33 ;  /* 0x0000065425087896 */ /* 0x000fe20008000021 */
[----:B------:R-:W-:Y:S03]  /*4110*/  IMAD.U32 R10, RZ, RZ, UR9 ;  /* 0x00000009ff0a7e24 */ /* 0x000fe6000f8e00ff */
[----:B------:R-:W-:Y:S02]  /*4120*/  @!P4 R2UR UR15, R11 ;  /* 0x000000000b0fc2ca */ /* 0x000fe400000e0000 */
[----:B------:R-:W-:Y:S11]  /*4130*/  @!P4 R2UR UR14, R10 ;  /* 0x000000000a0ec2ca */ /* 0x000ff600000e0000 */
[----:B------:R-:W-:Y:S02]  /*4140*/  @!UPT UIADD3 URZ, UPT, UPT, URZ, URZ, URZ ;  /* 0x000000fffffff290 */ /* 0x000fe4000fffe0ff */
[----:B------:R2:W-:Y:S01]  /*4150*/  @!UP1 UTMALDG.3D [UR32], [UR14], desc[UR10] ;  /* 0x00000a200e0095b4 */ /* 0x0005e20008011000 */
[----:B------:R3:W-:Y:S01]  /*4160*/  @!P4 SYNCS.ARRIVE.TRANS64.RED.A0TR RZ, [UR7+0x30], R0 ;  /* 0x00003000ffffc9a7 */ /* 0x0007e20008300407 */
[----:B------:R-:W-:Y:S01]  /*4170*/  SYNCS.ARRIVE.TRANS64.RED.A1T0 RZ, [UR8], RZ ;  /* 0x000000ffffff79a7 */ /* 0x000fe20008100408 */
[----:B---3--:R-:W-:Y:S01]  /*4180*/  @!P4 IMAD.X R0, RZ, RZ, R33, P0 ;  /* 0x000000ffff00c224 */ /* 0x008fe200000e0621 */
[----:B------:R-:W3:Y:S02]  /*4190*/  SYNCS.PHASECHK.TRANS64.TRYWAIT P2, [UR7+0x58], R12 ;  /* 0x0000580cff0075a7 */ /* 0x000ee40008041107 */
[----:B--23--:R-:W-:Y:S05]  /*41a0*/  @!P2 BRA `(.L_x_72) ;  /* 0x000000740058a947 */ /* 0x00cfea0003800000 */
.L_x_148:
        /* <DEDUP_REMOVED lines=8> */
[----:B------:R-:W-:Y:S01]  /*4230*/  @!UP1 UIADD3 UR24, UPT, UPT, UR7, 0x2200, URZ ;  /* 0x0000220007189890 */ /* 0x000fe2000fffe0ff */
[----:B------:R-:W-:Y:S01]  /*4240*/  VOTEU.ALL UP1, P4 ;  /* 0x0000000000ff7886 */ /* 0x000fe20002020000 */
[----:B------:R-:W-:Y:S01]  /*4250*/  UMOV UR27, UR35 ;  /* 0x00000023001b7c82 */ /* 0x000fe20008000000 */
[----:B------:R-:W-:Y:S02]  /*4260*/  UMOV UR28, UR36 ;  /* 0x00000024001c7c82 */ /* 0x000fe40008000000 */
[----:B------:R-:W-:Y:S01]  /*4270*/  IMAD.U32 R11, RZ, RZ, UR8 ;  /* 0x00000008ff0b7e24 */ /* 0x000fe2000f8e00ff */
[----:B------:R-:W-:Y:S01]  /*4280*/  UPRMT UR8, UR37, 0x654, UR25 ;  /* 0x0000065425087896 */ /* 0x000fe20008000019 */
[----:B------:R-:W-:Y:S02]  /*4290*/  IMAD.U32 R10, RZ, RZ, UR9 ;  /* 0x00000009ff0a7e24 */ /* 0x000fe4000f8e00ff */
[----:B------:R-:W-:Y:S01]  /*42a0*/  @!P4 IMAD.X R20, RZ, RZ, R33, P0 ;  /* 0x000000ffff14c224 */ /* 0x000fe200000e0621 */
[----:B------:R-:W-:Y:S02]  /*42b0*/  @!P4 R2UR UR15, R11 ;  /* 0x000000000b0fc2ca */ /* 0x000fe400000e0000 */
[----:B------:R-:W-:Y:S11]  /*42c0*/  @!P4 R2UR UR14, R10 ;  /* 0x000000000a0ec2ca */ /* 0x000ff600000e0000 */
[----:B------:R-:W-:Y:S02]  /*42d0*/  @!UPT UIADD3 URZ, UPT, UPT, URZ, URZ, URZ ;  /* 0x000000fffffff290 */ /* 0x000fe4000fffe0ff */
[----:B------:R2:W-:Y:S01]  /*42e0*/  @!UP1 UTMALDG.3D [UR24], [UR14], desc[UR10] ;  /* 0x00000a180e0095b4 */ /* 0x0005e20008011000 */
[----:B------:R2:W-:Y:S01]  /*42f0*/  @!P4 SYNCS.ARRIVE.TRANS64.RED.A0TR RZ, [UR7+0x38], R0 ;  /* 0x00003800ffffc9a7 */ /* 0x0005e20008300407 */
[----:B------:R-:W-:Y:S01]  /*4300*/  SYNCS.ARRIVE.TRANS64.RED.A1T0 RZ, [UR8], RZ ;  /* 0x000000ffffff79a7 */ /* 0x000fe20008100408 */
[----:B------:R-:W3:Y:S02]  /*4310*/  SYNCS.PHASECHK.TRANS64.TRYWAIT P2, [UR7+0x60], R12 ;  /* 0x0000600cff0075a7 */ /* 0x000ee40008041107 */
[----:B--23--:R-:W-:Y:S05]  /*4320*/  @!P2 BRA `(.L_x_73) ;  /* 0x000000740010a947 */ /* 0x00cfea0003800000 */
.L_x_150:
[----:B------:R-:W2:Y:S01]  /*4330*/  LDC.64 R14, c[0x0][0xb10] ;  /* 0x0002c400ff0e7b82 */ /* 0x000ea20000000a00 */
[----:B------:R-:W-:Y:S01]  /*4340*/  @!P4 R2UR UR8, R20 ;  /* 0x000000001408c2ca */ /* 0x000fe200000e0000 */
[----:B------:R-:W-:Y:S01]  /*4350*/  VOTEU.ALL UP1, P4 ;  /* 0x0000000000ff7886 */ /* 0x000fe20002020000 */
[----:B------:R-:W-:Y:S01]  /*4360*/  @!P4 R2UR UR9, R21 ;  /* 0x000000001509c2ca */ /* 0x000fe200000e0000 */
[----:B------:R-:W-:Y:S01]  /*4370*/  UMOV UR10, 0x0 ;  /* 0x00000000000a7882 */ /* 0x000fe20000000000 */
[----:B------:R-:W-:Y:S03]  /*4380*/  UMOV UR11, 0x10000000 ;  /* 0x10000000000b7882 */ /* 0x000fe60000000000 */
[----:B------:R-:W3:Y:S01]  /*4390*/  LDC.64 R10, c[0x0][0xb18] ;  /* 0x0002c600ff0a7b82 */ /* 0x000ee20000000a00 */
[----:B------:R-:W-:Y:S01]  /*43a0*/  @!UP1 UIADD3 UR18, UPT, UPT, UR34, 0x80, URZ ;  /* 0x0000008022129890 */ /* 0x000fe2000fffe0ff */
[----:B------:R-:W-:Y:S01]  /*43b0*/  @P3 SHF.R.U32.HI R28, RZ, 0x10, R25 ;  /* 0x00000010ff1c3819 */ /* 0x000fe20000011619 */
[----:B------:R-:W-:Y:S01]  /*43c0*/  @!UP1 UIADD3 UR16, UPT, UPT, UR7, 0x4200, URZ ;  /* 0x0000420007109890 */ /* 0x000fe2000fffe0ff */
[----:B------:R-:W-:Y:S01]  /*43d0*/  VIADD R30, R30, 0x1 ;  /* 0x000000011e1e7836 */ /* 0x000fe20000000000 */
[----:B------:R-:W-:Y:S03]  /*43e0*/  VOTEU.ALL UP1, P4 ;  /* 0x0000000000ff7886 */ /* 0x000fe60002020000 */
[----:B------:R-:W5:Y:S01]  /*43f0*/  @!P1 LDC R0, c[0x0][0xb20] ;  /* 0x0002c800ff009b82 */ /* 0x000f620000000800 */
[----:B------:R-:W-:Y:S01]  /*4400*/  UMOV UR19, UR35 ;  /* 0x0000002300137c82 */ /* 0x000fe20008000000 */
[----:B------:R-:W-:Y:S01]  /*4410*/  IMAD.U32 R21, RZ, RZ, UR8 ;  /* 0x00000008ff157e24 */ /* 0x000fe2000f8e00ff */
[----:B------:R-:W-:Y:S05]  /*4420*/  UMOV UR20, UR36 ;  /* 0x0000002400147c82 */ /* 0x000fea0008000000 */
[----:B-1----:R-:W1:Y:S01]  /*4430*/  @!P1 LDC R3, c[0x0][0xb0c] ;  /* 0x0002c300ff039b82 */ /* 0x002e620000000800 */
[----:B------:R-:W-:Y:S01]  /*4440*/  IMAD.U32 R20, RZ, RZ, UR9 ;  /* 0x00000009ff147e24 */ /* 0x000fe2000f8e00ff */
[----:B------:R-:W-:Y:S01]  /*4450*/  UPRMT UR8, UR37, 0x654, UR17 ;  /* 0x0000065425087896 */ /* 0x000fe20008000011 */
[----:B------:R-:W-:Y:S03]  /*4460*/  @!P4 R2UR UR15, R21 ;  /* 0x00000000150fc2ca */ /* 0x000fe600000e0000 */
[----:B------:R-:W-:Y:S01]  /*4470*/  @!P4 R2UR UR14, R20 ;  /* 0x00000000140ec2ca */ /* 0x000fe200000e0000 */
[----:B------:R-:W-:Y:S11]  /*4480*/  @!P4 IMAD.MOV.U32 R20, RZ, RZ, 0x2000 ;  /* 0x00002000ff14c424 */ /* 0x000ff600078e00ff */
[----:B------:R-:W-:Y:S01]  /*4490*/  @!UPT UIADD3 URZ, UPT, UPT, URZ, URZ, URZ ;  /* 0x000000fffffff290 */ /* 0x000fe2000fffe0ff */
[----:B------:R1:W-:Y:S01]  /*44a0*/  @!UP1 UTMALDG.3D [UR16], [UR14], desc[UR10] ;  /* 0x00000a100e0095b4 */ /* 0x0003e20008011000 */
[----:B------:R1:W-:Y:S02]  /*44b0*/  @!P4 SYNCS.ARRIVE.TRANS64.RED.A0TR RZ, [UR7+0x40], R20 ;  /* 0x00004014ffffc9a7 */ /* 0x0003e40008300407 */
[----:B-1----:R-:W-:Y:S01]  /*44c0*/  @!P1 ISETP.NE.AND P2, PT, R3, 0x1, PT ;  /* 0x000000010300980c */ /* 0x002fe20003f45270 */
[C---:B--2---:R-:W-:Y:S01]  /*44d0*/  @!P1 IMAD.HI.U32 R14, R13.reuse, R14, RZ ;  /* 0x0000000e0d0e9227 */ /* 0x044fe200078e00ff */
[----:B---3--:R-:W-:Y:S03]  /*44e0*/  @!P1 ISETP.NE.AND P0, PT, R10, 0x1, PT ;  /* 0x000000010a00980c */ /* 0x008fe60003f05270 */
[C---:B------:R-:W-:Y:S01]  /*44f0*/  @!P1 IMAD.HI.U32 R11, R8.reuse, R11, RZ ;  /* 0x0000000b080b9227 */ /* 0x040fe200078e00ff */
[----:B------:R-:W-:Y:S04]  /*4500*/  @!P1 SHF.R.U32.HI R14, RZ, R15, R14 ;  /* 0x0000000fff0e9219 */ /* 0x000fe8000001160e */
[----:B-----5:R-:W-:Y:S01]  /*4510*/  @!P1 SHF.R.U32.HI R9, RZ, R0, R11 ;  /* 0x00000000ff099219 */ /* 0x020fe2000001160b */
[----:B------:R-:W-:Y:S01]  /*4520*/  SYNCS.ARRIVE.TRANS64.RED.A1T0 RZ, [UR8], RZ ;  /* 0x000000ffffff79a7 */ /* 0x000fe20008100408 */
[----:B------:R-:W-:Y:S02]  /*4530*/  @!P1 SEL R14, R13, R14, !P2 ;  /* 0x0000000e0d0e9207 */ /* 0x000fe40005000000 */
[----:B------:R-:W-:Y:S01]  /*4540*/  @!P1 SEL R9, R8, R9, !P0 ;  /* 0x0000000908099207 */ /* 0x000fe20004000000 */
[----:B------:R-:W1:Y:S04]  /*4550*/  SYNCS.PHASECHK.TRANS64.TRYWAIT P5, [UR7+0x68], R12 ;  /* 0x0000680cff0075a7 */ /* 0x000e6800080a1107 */
[----:B------:R-:W-:Y:S02]  /*4560*/  @!P1 IMAD.IADD R0, R9, 0x1, -R14 ;  /* 0x0000000109009824 */ /* 0x000fe400078e0a0e */
[----:B------:R-:W-:Y:S02]  /*4570*/  @!P1 IMAD.IADD R9, R14, 0x1, -R9 ;  /* 0x000000010e099824 */ /* 0x000fe400078e0a09 */
[----:B------:R-:W-:Y:S02]  /*4580*/  @!P1 IMAD R13, R0, R3, R13 ;  /* 0x00000003000d9224 */ /* 0x000fe400078e020d */
[----:B------:R-:W-:Y:S01]  /*4590*/  @!P1 IMAD R8, R9, R10, R8 ;  /* 0x0000000a09089224 */ /* 0x000fe200078e0208 */
[----:B-1----:R-:W-:Y:S06]  /*45a0*/  @!P5 BRA `(.L_x_74) ;  /* 0x000000700088d947 */ /* 0x002fec0003800000 */
.L_x_152:
[----:B-1----:R-:W-:Y:S01]  /*45b0*/  @!P4 IADD3 R3, P0, PT, R32, 0x580, RZ ;  /* 0x000005802003c810 */ /* 0x002fe20007f1e0ff */
[----:B------:R-:W-:Y:S01]  /*45c0*/  VOTEU.ALL UP1, P4 ;  /* 0x0000000000ff7886 */ /* 0x000fe20002020000 */
[----:B------:R-:W-:Y:S01]  /*45d0*/  UMOV UR18, 0x0 ;  /* 0x0000000000127882 */ /* 0x000fe20000000000 */
[----:B------:R-:W-:Y:S01]  /*45e0*/  UMOV UR19, 0x10000000 ;  /* 0x1000000000137882 */ /* 0x000fe20000000000 */
[----:B------:R-:W-:Y:S01]  /*45f0*/  @!P4 R2UR UR9, R3 ;  /* 0x000000000309c2ca */ /* 0x000fe200000e0000 */
[----:B------:R-:W-:Y:S01]  /*4600*/  @!P4 IMAD.X R0, RZ, RZ, R33, P0 ;  /* 0x000000ffff00c224 */ /* 0x000fe200000e0621 */
[----:B------:R-:W-:Y:S01]  /*4610*/  @!UP1 UIADD3 UR10, UPT, UPT, UR34, 0xc0, URZ ;  /* 0x000000c0220a9890 */ /* 0x000fe2000fffe0ff */
[----:B------:R-:W-:Y:S01]  /*4620*/  ISETP.NE.AND P0, PT, R30, 0x2, PT ;  /* 0x000000021e00780c */ /* 0x000fe20003f05270 */
[----:B------:R-:W-:Y:S01]  /*4630*/  UMOV UR11, UR35 ;  /* 0x00000023000b7c82 */ /* 0x000fe20008000000 */
[----:B------:R-:W-:Y:S01]  /*4640*/  UMOV UR12, UR36 ;  /* 0x00000024000c7c82 */ /* 0x000fe20008000000 */
[----:B------:R-:W-:Y:S01]  /*4650*/  @!P4 R2UR UR8, R0 ;  /* 0x000000000008c2ca */ /* 0x000fe200000e0000 */
[----:B------:R-:W-:Y:S01]  /*4660*/  IMAD.IADD R20, R8, 0x1, R150 ;  /* 0x0000000108147824 */ /* 0x000fe200078e0296 */
[----:B------:R-:W-:Y:S01]  /*4670*/  @P3 R2UR UR36, R28 ;  /* 0x000000001c2432ca */ /* 0x000fe200000e0000 */
[----:B------:R-:W-:Y:S01]  /*4680*/  IMAD.IADD R21, R13, 0x1, R152 ;  /* 0x000000010d157824 */ /* 0x000fe200078e0298 */
[----:B------:R-:W-:Y:S02]  /*4690*/  SEL R0, RZ, 0x1, P0 ;  /* 0x00000001ff007807 */ /* 0x000fe40000000000 */
[----:B------:R-:W-:Y:S01]  /*46a0*/  LOP3.LUT R31, R31, 0x1, RZ, 0x3c, !PT ;  /* 0x000000011f1f7812 */ /* 0x000fe200078e3cff */
[----:B------:R-:W-:Y:S01]  /*46b0*/  IMAD.U32 R10, RZ, RZ, UR9 ;  /* 0x00000009ff0a7e24 */ /* 0x000fe2000f8e00ff */
[----:B------:R-:W-:Y:S01]  /*46c0*/  @!UP1 UIADD3 UR9, UPT, UPT, UR7, 0x48, URZ ;  /* 0x0000004807099890 */ /* 0x000fe2000fffe0ff */
[----:B------:R-:W-:Y:S02]  /*46d0*/  LOP3.LUT R29, R29, R0, RZ, 0x3c, !PT ;  /* 0x000000001d1d7212 */ /* 0x000fe400078e3cff */
[----:B------:R-:W-:Y:S02]  /*46e0*/  SEL R30, R30, RZ, P0 ;  /* 0x000000ff1e1e7207 */ /* 0x000fe40000000000 */
[----:B------:R-:W-:Y:S01]  /*46f0*/  IMAD.U32 R11, RZ, RZ, UR8 ;  /* 0x00000008ff0b7e24 */ /* 0x000fe2000f8e00ff */
[----:B------:R-:W-:Y:S01]  /*4700*/  @!P4 R2UR UR14, R10 ;  /* 0x000000000a0ec2ca */ /* 0x000fe200000e0000 */
[----:B------:R-:W-:Y:S01]  /*4710*/  @!UP1 UIADD3 UR8, UPT, UPT, UR7, 0x6200, URZ ;  /* 0x0000620007089890 */ /* 0x000fe2000fffe0ff */
[----:B------:R-:W-:Y:S02]  /*4720*/  VOTEU.ALL UP1, P4 ;  /* 0x0000000000ff7886 */ /* 0x000fe40002020000 */
[----:B------:R-:W-:Y:S11]  /*4730*/  @!P4 R2UR UR15, R11 ;  /* 0x000000000b0fc2ca */ /* 0x000ff600000e0000 */
[----:B------:R-:W-:Y:S02]  /*4740*/  @!UPT UIADD3 URZ, UPT, UPT, URZ, URZ, URZ ;  /* 0x000000fffffff290 */ /* 0x000fe4000fffe0ff */
[----:B------:R2:W-:Y:S01]  /*4750*/  @!UP1 UTMALDG.3D [UR8], [UR14], desc[UR18] ;  /* 0x000012080e0095b4 */ /* 0x0005e20008011000 */
[----:B------:R2:W-:Y:S01]  /*4760*/  @!P4 SYNCS.ARRIVE.TRANS64.RED.A0TR RZ, [UR7+0x48], R23 ;  /* 0x00004817ffffc9a7 */ /* 0x0005e20008300407 */
[----:B------:R-:W-:Y:S01]  /*4770*/  UPLOP3.LUT UP1, UPT, UPT, UPT, UPT, 0x80, 0x8 ;  /* 0x000000000008789c */ /* 0x000fe20003f2f070 */
[----:B------:R-:W-:Y:S01]  /*4780*/  SYNCS.ARRIVE.TRANS64.RED.A1T0 RZ, [UR13], RZ ;  /* 0x000000ffffff79a7 */ /* 0x000fe2000810040d */
[----:B------:R-:W-:Y:S09]  /*4790*/  @P3 BRA `(.L_x_75) ;  /* 0xfffffff000943947 */ /* 0x000ff2000383ffff */
[----:B------:R-:W-:-:S04]  /*47a0*/  SHF.L.U32 R3, R31, 0x1f, RZ ;  /* 0x0000001f1f037819 */ /* 0x000fc800000006ff */
[----:B------:R-:W1:Y:S02]  /*47b0*/  SYNCS.PHASECHK.TRANS64.TRYWAIT P0, [UR7+0x50], R3 ;  /* 0x00005003ff0075a7 */ /* 0x000e640008001107 */
[----:B-1----:R-:W-:Y:S05]  /*47c0*/  @!P0 BRA `(.L_x_76) ;  /* 0x0000007000188947 */ /* 0x002fea0003800000 */
.L_x_154:
[----:B------:R-:W3:Y:S02]  /*47d0*/  SYNCS.PHASECHK.TRANS64.TRYWAIT P0, [UR7+0x58], R3 ;  /* 0x00005803ff0075a7 */ /* 0x000ee40008001107 */
[----:B---3--:R-:W-:Y:S05]  /*47e0*/  @!P0 BRA `(.L_x_77) ;  /* 0x0000007000288947 */ /* 0x008fea0003800000 */
.L_x_156:
[----:B------:R-:W3:Y:S02]  /*47f0*/  SYNCS.PHASECHK.TRANS64.TRYWAIT P0, [UR7+0x60], R3 ;  /* 0x00006003ff0075a7 */ /* 0x000ee40008001107 */
[----:B---3--:R-:W-:Y:S05]  /*4800*/  @!P0 BRA `(.L_x_78) ;  /* 0x0000007000388947 */ /* 0x008fea0003800000 */
.L_x_158:
[----:B-1----:R-:W-:-:S07]  /*4810*/  MOV R0, UR7 ;  /* 0x0000000700007c02 */ /* 0x002fce0008000f00 */
.L_x_79:
[----:B-1----:R-:W-:-:S04]  /*4820*/  SHF.L.U32 R3, R31, 0x1f, RZ ;  /* 0x0000001f1f037819 */ /* 0x002fc800000006ff */
[----:B------:R1:W3:Y:S03]  /*4830*/  SYNCS.PHASECHK.TRANS64.TRYWAIT P0, [R0+URZ+0x68], R3 ;  /* 0x00006803000075a7 */ /* 0x0002e600080011ff */
[----:B---3--:R-:W-:Y:S05]  /*4840*/  @!P0 NANOSLEEP.SYNCS 0x989680 ;  /* 0x009896800000895d */ /* 0x008fea0003900000 */
[----:B------:R-:W3:Y:S02]  /*4850*/  @!P0 SYNCS.PHASECHK.TRANS64 P0, [R0+URZ+0x68], R3 ;  /* 0x00006803000085a7 */ /* 0x000ee400080010ff */
[----:B--23--:R-:W-:Y:S05]  /*4860*/  @P0 EXIT ;  /* 0x000000000000094d */ /* 0x00cfea0003800000 */
[----:B------:R-:W-:Y:S05]  /*4870*/  BRA `(.L_x_79) ;  /* 0xfffffffc00e87947 */ /* 0x000fea000383ffff */
.L_x_64:
[----:B------:R-:W-:-:S06]  /*4880*/  UISETP.GE.AND UP1, UPT, UR8, 0x4, UPT ;  /* 0x000000040800788c */ /* 0x000fcc000bf26270 */
[----:B------:R-:W-:-:S13]  /*4890*/  PLOP3.LUT P0, PT, PT, PT, UP1, 0x80, 0x8 ;  /* 0x000000000008781c */ /* 0x000fda0003f0f018 */
[----:B------:R-:W-:Y:S05]  /*48a0*/  @!P0 EXIT ;  /* 0x000000000000894d */ /* 0x000fea0003800000 */
[----:B------:R-:W-:Y:S01]  /*48b0*/  BAR.SYNC.DEFER_BLOCKING 0x6, 0xa0 ;  /* 0x0182800000007b1d */ /* 0x000fe20000010000 */
[C---:B------:R-:W-:Y:S01]  /*48c0*/  IMAD.U32 R79, R167.reuse, 0x10000, RZ ;  /* 0x00010000a74f7824 */ /* 0x040fe200078e00ff */
[C---:B------:R-:W-:Y:S01]  /*48d0*/  R2P PR, R167.reuse, 0x6 ;  /* 0x00000006a7007804 */ /* 0x040fe20000000000 */
[----:B------:R-:W-:Y:S01]  /*48e0*/  IMAD.SHL.U32 R2, R167, 0x40, RZ ;  /* 0x00000040a7027824 */ /* 0x000fe200078e00ff */
[----:B------:R-:W-:Y:S01]  /*48f0*/  CS2R R160, SRZ ;  /* 0x0000000000a07805 */ /* 0x000fe2000001ff00 */
[----:B------:R-:W-:Y:S01]  /*4900*/  IMAD.MOV.U32 R164, RZ, RZ, 0x20 ;  /* 0x00000020ffa47424 */ /* 0x000fe200078e00ff */
[----:B------:R-:W-:Y:S02]  /*4910*/  UMOV UR49, 0x400 ;  /* 0x0000040000317882 */ /* 0x000fe40000000000 */
[----:B------:R-:W1:Y:S01]  /*4920*/  LDC R157, c[0x0][0x370] ;  /* 0x0000dc00ff9d7b82 */ /* 0x000e620000000800 */
[----:B------:R-:W-:Y:S01]  /*4930*/  ULEA UR49, UR37, UR49, 0x18 ;  /* 0x0000003125317291 */ /* 0x000fe2000f8ec0ff */
[----:B------:R-:W-:Y:S01]  /*4940*/  LOP3.LUT R79, R79, 0x600000, RZ, 0xc0, !PT ;  /* 0x006000004f4f7812 */ /* 0x000fe200078ec0ff */
[----:B------:R-:W-:Y:S01]  /*4950*/  IMAD.SHL.U32 R153, R167, 0x8, RZ ;  /* 0x00000008a7997824 */ /* 0x000fe200078e00ff */
[----:B------:R-:W-:Y:S01]  /*4960*/  LOP3.LUT R4, R2, 0x180, RZ, 0xc0, !PT ;  /* 0x0000018002047812 */ /* 0x000fe200078ec0ff */
[----:B------:R-:W-:Y:S01]  /*4970*/  IMAD.MOV.U32 R165, RZ, RZ, 0x10 ;  /* 0x00000010ffa57424 */ /* 0x000fe200078e00ff */
[----:B------:R-:W-:Y:S01]  /*4980*/  SEL R164, R164, 0xffffffe0, !P2 ;  /* 0xffffffe0a4a47807 */ /* 0x000fe20005000000 */
[----:B------:R-:W-:Y:S01]  /*4990*/  UIADD3 UR4, UPT, UPT, UR49, 0x8200, URZ ;  /* 0x0000820031047890 */ /* 0x000fe2000fffe0ff */
[----:B------:R-:W2:Y:S01]  /*49a0*/  LDC R74, c[0x0][0xb0c] ;  /* 0x0002c300ff4a7b82 */ /* 0x000ea20000000800 */
[----:B------:R-:W-:Y:S01]  /*49b0*/  LOP3.LUT R153, R4, 0x30, R153, 0xf8, !PT ;  /* 0x0000003004997812 */ /* 0x000fe200078ef899 */
[----:B------:R-:W-:Y:S01]  /*49c0*/  IMAD.MOV.U32 R76, RZ, RZ, RZ ;  /* 0x000000ffff4c7224 */ /* 0x000fe200078e00ff */
[----:B------:R-:W-:Y:S01]  /*49d0*/  SEL R165, R165, 0xfffffff0, !P1 ;  /* 0xfffffff0a5a57807 */ /* 0x000fe20004800000 */
[----:B------:R-:W-:Y:S01]  /*49e0*/  IMAD.MOV.U32 R162, RZ, RZ, RZ ;  /* 0x000000ffffa27224 */ /* 0x000fe200078e00ff */
[----:B------:R-:W-:Y:S01]  /*49f0*/  LOP3.LUT R153, R153, 0x1e40, R2, 0xf8, !PT ;  /* 0x00001e4099997812 */ /* 0x000fe200078ef802 */
[----:B------:R-:W-:Y:S01]  /*4a00*/  IMAD.MOV.U32 R169, RZ, RZ, RZ ;  /* 0x000000ffffa97224 */ /* 0x000fe200078e00ff */
[----:B------:R-:W-:Y:S01]  /*4a10*/  LOP3.LUT R167, R167, 0x60, RZ, 0xc0, !PT ;  /* 0x00000060a7a77812 */ /* 0x000fe200078ec0ff */
[----:B------:R-:W4:Y:S01]  /*4a20*/  LDC R155, c[0x0][0xb20] ;  /* 0x0002c800ff9b7b82 */ /* 0x000f220000000800 */
[----:B------:R-:W3:Y:S01]  /*4a30*/  LDS R0, [UR49+0x110] ;  /* 0x00011031ff007984 */ /* 0x000ee20008000800 */
[----:B------:R-:W-:Y:S01]  /*4a40*/  IMAD.MOV.U32 R159, RZ, RZ, RZ ;  /* 0x000000ffff9f7224 */ /* 0x000fe200078e00ff */
[----:B------:R-:W1:Y:S01]  /*4a50*/  LDCU.64 UR52, c[0x0][0x348] ;  /* 0x00006900ff3477ac */ /* 0x000e620008000a00 */
[----:B------:R-:W-:Y:S01]  /*4a60*/  IMAD.U32 R166, RZ, RZ, UR4 ;  /* 0x00000004ffa67e24 */ /* 0x000fe2000f8e00ff */
[----:B------:R-:W1:Y:S03]  /*4a70*/  LDCU.64 UR38, c[0x0][0x888] ;  /* 0x00011100ff2677ac */ /* 0x000e660008000a00 */
[----:B------:R-:W1:Y:S01]  /*4a80*/  LDC R73, c[0x0][0xb30] ;  /* 0x0002cc00ff497b82 */ /* 0x000e620000000800 */
[----:B------:R-:W1:Y:S01]  /*4a90*/  LDCU.64 UR44, c[0x0][0x890] ;  /* 0x00011200ff2c77ac */ /* 0x000e620008000a00 */
[----:B------:R-:W-:-:S06]  /*4aa0*/  UIADD3 UR48, UPT, UPT, UR49, 0x200, URZ ;  /* 0x0000020031307890 */ /* 0x000fcc000fffe0ff */
[----:B------:R-:W1:Y:S08]  /*4ab0*/  LDC.64 R148, c[0x0][0xb10] ;  /* 0x0002c400ff947b82 */ /* 0x000e700000000a00 */
[----:B------:R-:W1:Y:S08]  /*4ac0*/  LDC.64 R70, c[0x0][0xb18] ;  /* 0x0002c600ff467b82 */ /* 0x000e700000000a00 */
[----:B------:R-:W1:Y:S08]  /*4ad0*/  LDC.64 R68, c[0x0][0xb28] ;  /* 0x0002ca00ff447b82 */ /* 0x000e700000000a00 */
[----:B------:R-:W1:Y:S01]  /*4ae0*/  LDC.64 R146, c[0x0][0x8b0] ;  /* 0x00022c00ff927b82 */ /* 0x000e620000000a00 */
[----:B---3--:R-:W-:Y:S01]  /*4af0*/  IMAD.IADD R79, R0, 0x1, R79 ;  /* 0x00000001004f7824 */ /* 0x008fe200078e024f */
[----:B------:R-:W-:-:S04]  /*4b00*/  SHF.R.S32.HI R0, RZ, 0x4, R164 ;  /* 0x00000004ff007819 */ /* 0x000fc800000114a4 */
[----:B------:R-:W-:Y:S02]  /*4b10*/  LEA.HI.SX32 R163, R165, R0, 0x1c ;  /* 0x00000000a5a37211 */ /* 0x000fe400078fe2ff */
[----:B------:R-:W3:Y:S08]  /*4b20*/  LDC.64 R144, c[0x0][0x8a8] ;  /* 0x00022a00ff907b82 */ /* 0x000ef00000000a00 */
[----:B--2-4-:R-:W1:Y:S02]  /*4b30*/  LDC R156, c[0x0][0x374] ;  /* 0x0000dd00ff9c7b82 */ /* 0x014e640000000800 */
.L_x_121:
[----:B------:R-:W-:Y:S02]  /*4b40*/  LEA R0, R169, UR49, 0x3 ;  /* 0x00000031a9007c11 */ /* 0x000fe4000f8e18ff */
[----:B------:R-:W-:Y:S02]  /*4b50*/  SHF.L.U32 R3, R161, 0x1f, RZ ;  /* 0x0000001fa1037819 */ /* 0x000fe400000006ff */
[----:B-1----:R-:W-:Y:S02]  /*4b60*/  LEA R16, R169, UR49, 0x4 ;  /* 0x00000031a9107c11 */ /* 0x002fe4000f8e20ff */
[----:B------:R-:W2:Y:S02]  /*4b70*/  SYNCS.PHASECHK.TRANS64.TRYWAIT P0, [R0+URZ+0x80], R3 ;  /* 0x00008003000075a7 */ /* 0x000ea400080011ff */
[----:B--2---:R-:W-:Y:S05]  /*4b80*/  @!P0 BRA `(.L_x_80) ;  /* 0x0000006c00708947 */ /* 0x004fea0003800000 */
.L_x_159:
[----:B------:R-:W4:Y:S01]  /*4b90*/  LDC.64 R12, c[0x0][0xb10] ;  /* 0x0002c400ff0c7b82 */ /* 0x000f220000000a00 */
[----:B------:R-:W3:Y:S01]  /*4ba0*/  LDS.128 R16, [R16+0xf0] ;  /* 0x0000f00010107984 */ /* 0x000ee20000000c00 */
[----:B-1----:R-:W-:Y:S01]  /*4bb0*/  ISETP.NE.AND P1, PT, R73, 0x1, PT ;  /* 0x000000014900780c */ /* 0x002fe20003f25270 */
[----:B--2---:R-:W-:Y:S01]  /*4bc0*/  VIADD R0, R0, 0x90 ;  /* 0x0000009000007836 */ /* 0x004fe20000000000 */
[----:B------:R-:W-:Y:S04]  /*4bd0*/  ISETP.GE.AND P0, PT, R72, 0x1, PT ;  /* 0x000000014800780c */ /* 0x000fe80003f06270 */
[----:B------:R-:W1:Y:S01]  /*4be0*/  LDC.64 R10, c[0x0][0xb18] ;  /* 0x0002c600ff0a7b82 */ /* 0x000e620000000a00 */
[----:B------:R-:W-:Y:S01]  /*4bf0*/  PRMT R0, RZ, 0x654, R0 ;  /* 0x00000654ff007816 */ /* 0x000fe20000000000 */
[----:B------:R-:W-:Y:S01]  /*4c00*/  @!PT LDS RZ, [RZ] ;  /* 0x00000000fffff984 */ /* 0x000fe20000000800 */
[----:B------:R-:W-:Y:S01]  /*4c10*/  @!PT LDS RZ, [RZ] ;  /* 0x00000000fffff984 */ /* 0x000fe20000000800 */
[----:B------:R-:W-:Y:S01]  /*4c20*/  @!PT LDS RZ, [RZ] ;  /* 0x00000000fffff984 */ /* 0x000fe20000000800 */
[----:B------:R-:W-:Y:S01]  /*4c30*/  @!PT LDS RZ, [RZ] ;  /* 0x00000000fffff984 */ /* 0x000fe20000000800 */
[----:B------:R2:W-:Y:S06]  /*4c40*/  MEMBAR.ALL.CTA ;  /* 0x0000000000007992 */ /* 0x0005ec0000008000 */
[----:B--2---:R-:W2:Y:S01]  /*4c50*/  FENCE.VIEW.ASYNC.S ;  /* 0x00000000000073c6 */ /* 0x004ea20000000000 */
[----:B------:R-:W1:Y:S08]  /*4c60*/  @!P1 LDC R14, c[0x0][0xb20] ;  /* 0x0002c800ff0e9b82 */ /* 0x000e700000000800 */
[----:B------:R-:W1:Y:S01]  /*4c70*/  @!P1 LDC R9, c[0x0][0xb0c] ;  /* 0x0002c300ff099b82 */ /* 0x000e620000000800 */
[----:B--2---:R2:W-:Y:S01]  /*4c80*/  SYNCS.ARRIVE.TRANS64.RED.A1T0 RZ, [R0+URZ], RZ ;  /* 0x000000ff00ff79a7 */ /* 0x0045e200081004ff */
[----:B---3--:R-:W-:Y:S04]  /*4c90*/  LOP3.LUT P4, RZ, R18, 0x1, RZ, 0xc0, !PT ;  /* 0x0000000112ff7812 */ /* 0x008fe8000788c0ff */
[----:B------:R-:W-:Y:S09]  /*4ca0*/  P2R R168, PR, RZ, 0x10 ;  /* 0x00000010ffa87803 */ /* 0x000ff20000000000 */
[----:B------:R-:W-:Y:S02]  /*4cb0*/  @P4 MOV R77, R16 ;  /* 0x00000010004d4202 */ /* 0x000fe40000000f00 */
[----:B------:R-:W-:Y:S01]  /*4cc0*/  @P4 LOP3.LUT R75, R17, 0xffff, RZ, 0xc0, !PT ;  /* 0x0000ffff114b4812 */ /* 0x000fe200078ec0ff */
[----:B--2-4-:R-:W-:Y:S06]  /*4cd0*/  @!P0 BRA `(.L_x_81) ;  /* 0x0000000000a48947 */ /* 0x014fec0003800000 */
[----:B------:R-:W-:Y:S01]  /*4ce0*/  IMAD.HI.U32 R24, R156, R71, RZ ;  /* 0x000000479c187227 */ /* 0x000fe200078e00ff */
[----:B------:R-:W-:Y:S02]  /*4cf0*/  ISETP.NE.AND P0, PT, R70, 0x1, PT ;  /* 0x000000014600780c */ /* 0x000fe40003f05270 */
[----:B------:R-:W-:Y:S01]  /*4d00*/  ISETP.NE.AND P2, PT, R72, 0x1, PT ;  /* 0x000000014800780c */ /* 0x000fe20003f45270 */
[-C--:B------:R-:W-:Y:S01]  /*4d10*/  IMAD.HI.U32 R22, R157, R148.reuse, RZ ;  /* 0x000000949d167227 */ /* 0x080fe200078e00ff */
[----:B------:R-:W-:Y:S02]  /*4d20*/  SHF.R.U32.HI R23, RZ, R155, R24 ;  /* 0x0000009bff177219 */ /* 0x000fe40000011618 */
[----:B------:R-:W-:Y:S01]  /*4d30*/  ISETP.NE.AND P3, PT, R74, 0x1, PT ;  /* 0x000000014a00780c */ /* 0x000fe20003f65270 */
[----:B------:R-:W-:Y:S01]  /*4d40*/  IMAD.HI.U32 R28, R75, R71, RZ ;  /* 0x000000474b1c7227 */ /* 0x000fe200078e00ff */
[----:B------:R-:W-:Y:S02]  /*4d50*/  SHF.R.U32.HI R22, RZ, R149, R22 ;  /* 0x00000095ff167219 */ /* 0x000fe40000011616 */
[----:B------:R-:W-:Y:S01]  /*4d60*/  SEL R3, R156, R23, !P0 ;  /* 0x000000179c037207 */ /* 0x000fe20004000000 */
[----:B------:R-:W-:Y:S01]  /*4d70*/  IMAD.HI.U32 R26, R77, R148, RZ ;  /* 0x000000944d1a7227 */ /* 0x000fe200078e00ff */
[----:B------:R-:W-:Y:S03]  /*4d80*/  SEL R7, R157, R22, !P3 ;  /* 0x000000169d077207 */ /* 0x000fe60005800000 */
[-C--:B------:R-:W-:Y:S01]  /*4d90*/  IMAD.HI.U32 R22, R3, R68.reuse, RZ ;  /* 0x0000004403167227 */ /* 0x080fe200078e00ff */
[----:B------:R-:W-:Y:S03]  /*4da0*/  SHF.R.U32.HI R26, RZ, R149, R26 ;  /* 0x00000095ff1a7219 */ /* 0x000fe6000001161a */
[----:B------:R-:W-:Y:S01]  /*4db0*/  IMAD.HI.U32 R24, R7, R68, RZ ;  /* 0x0000004407187227 */ /* 0x000fe200078e00ff */
[----:B------:R-:W-:Y:S02]  /*4dc0*/  @P2 SHF.R.U32.HI R3, RZ, R69, R22 ;  /* 0x00000045ff032219 */ /* 0x000fe40000011616 */
[----:B------:R-:W-:Y:S02]  /*4dd0*/  SHF.R.U32.HI R22, RZ, R155, R28 ;  /* 0x0000009bff167219 */ /* 0x000fe4000001161c */
[----:B------:R-:W-:Y:S01]  /*4de0*/  @P2 SHF.R.U32.HI R7, RZ, R69, R24 ;  /* 0x00000045ff072219 */ /* 0x000fe20000011618 */
[C---:B------:R-:W-:Y:S01]  /*4df0*/  IMAD R2, R72.reuse, R3, RZ ;  /* 0x0000000348027224 */ /* 0x040fe200078e02ff */
[----:B------:R-:W-:Y:S02]  /*4e00*/  SEL R5, R75, R22, !P0 ;  /* 0x000000164b057207 */ /* 0x000fe40004000000 */
[----:B------:R-:W-:Y:S01]  /*4e10*/  SEL R3, R77, R26, !P3 ;  /* 0x0000001a4d037207 */ /* 0x000fe20005800000 */
[----:B------:R-:W-:Y:S01]  /*4e20*/  IMAD R4, R72, R7, RZ ;  /* 0x0000000748047224 */ /* 0x000fe200078e02ff */
[C---:B------:R-:W-:Y:S01]  /*4e30*/  ISETP.GE.AND P0, PT, R5.reuse, R2, PT ;  /* 0x000000020500720c */ /* 0x040fe20003f06270 */
[----:B------:R-:W-:Y:S03]  /*4e40*/  IMAD.HI.U32 R6, R5, R68, RZ ;  /* 0x0000004405067227 */ /* 0x000fe600078e00ff */
[----:B------:R-:W-:Y:S01]  /*4e50*/  ISETP.GE.OR P0, PT, R3, R4, P0 ;  /* 0x000000040300720c */ /* 0x000fe20000706670 */
[----:B------:R-:W-:Y:S01]  /*4e60*/  IMAD.MOV R4, RZ, RZ, -R3 ;  /* 0x000000ffff047224 */ /* 0x000fe200078e0a03 */
[-C--:B------:R-:W-:Y:S03]  /*4e70*/  SHF.R.U32.HI R6, RZ, R69.reuse, R6 ;  /* 0x00000045ff067219 */ /* 0x080fe60000011606 */
[----:B------:R-:W-:Y:S01]  /*4e80*/  IMAD R77, R74, R4, R77 ;  /* 0x000000044a4d7224 */ /* 0x000fe200078e024d */
[----:B------:R-:W-:Y:S05]  /*4e90*/  SEL R15, R5, R6, !P2 ;  /* 0x00000006050f7207 */ /* 0x000fea0005000000 */
[----:B------:R-:W-:Y:S02]  /*4ea0*/  IMAD.MOV R6, RZ, RZ, -R15 ;  /* 0x000000ffff067224 */ /* 0x000fe400078e0a0f */
[C---:B------:R-:W-:Y:S04]  /*4eb0*/  @!P0 IMAD.HI.U32 R2, R3.reuse, R68, RZ ;  /* 0x0000004403028227 */ /* 0x040fe800078e00ff */
[----:B------:R-:W-:Y:S01]  /*4ec0*/  IMAD R6, R72, R6, R5 ;  /* 0x0000000648067224 */ /* 0x000fe200078e0205 */
[----:B------:R-:W-:Y:S04]  /*4ed0*/  @!P0 SHF.R.U32.HI R2, RZ, R69, R2 ;  /* 0x00000045ff028219 */ /* 0x000fe80000011602 */
[----:B------:R-:W-:Y:S02]  /*4ee0*/  @!P0 SEL R0, R3, R2, !P2 ;  /* 0x0000000203008207 */ /* 0x000fe40005000000 */
[----:B------:R-:W-:Y:S02]  /*4ef0*/  IADD3 R2, PT, PT, -R5, RZ, RZ ;  /* 0x000000ff05027210 */ /* 0x000fe40007ffe1ff */
[----:B------:R-:W-:Y:S01]  /*4f00*/  @!P0 IADD3 R8, PT, PT, R15, -R0, RZ ;  /* 0x800000000f088210 */ /* 0x000fe20007ffe0ff */
[----:B------:R-:W-:Y:S02]  /*4f10*/  @!P0 IMAD R0, R7, R6, R0 ;  /* 0x0000000607008224 */ /* 0x000fe400078e0200 */
[----:B------:R-:W-:Y:S02]  /*4f20*/  IMAD R75, R70, R2, R75 ;  /* 0x00000002464b7224 */ /* 0x000fe400078e024b */
[----:B------:R-:W-:Y:S02]  /*4f30*/  @!P0 IMAD R5, R8, R72, R3 ;  /* 0x0000004808058224 */ /* 0x000fe400078e0203 */
[----:B------:R-:W-:Y:S04]  /*4f40*/  @!P0 IMAD.MOV.U32 R3, RZ, RZ, R0 ;  /* 0x000000ffff038224 */ /* 0x000fe800078e0000 */
[----:B------:R-:W-:Y:S02]  /*4f50*/  IMAD R77, R3, R74, R77 ;  /* 0x0000004a034d7224 */ /* 0x000fe400078e024d */
[----:B------:R-:W-:Y:S07]  /*4f60*/  IMAD R75, R5, R70, R75 ;  /* 0x00000046054b7224 */ /* 0x000fee00078e024b */
.L_x_81:
[----:B-1----:R-:W-:Y:S01]  /*4f70*/  @!P1 ISETP.NE.AND P0, PT, R10, 0x1, PT ;  /* 0x000000010a00980c */ /* 0x002fe20003f05270 */
[----:B------:R-:W-:Y:S01]  /*4f80*/  @!P1 IMAD.HI.U32 R0, R77, R12, RZ ;  /* 0x0000000c4d009227 */ /* 0x000fe200078e00ff */
[----:B------:R-:W-:Y:S01]  /*4f90*/  @!P1 ISETP.NE.AND P2, PT, R9, 0x1, PT ;  /* 0x000000010900980c */ /* 0x000fe20003f45270 */
[----:B------:R-:W-:Y:S01]  /*4fa0*/  ULOP3.LUT UP0, URZ, UR48, 0x1b0, URZ, 0xc0, !UPT ;  /* 0x000001b030ff7892 */ /* 0x000fe2000f80c0ff */
[----:B------:R-:W-:Y:S01]  /*4fb0*/  R2UR UR42, R21 ;  /* 0x00000000152a72ca */ /* 0x000fe200000e0000 */
[----:B------:R-:W-:Y:S01]  /*4fc0*/  @!P1 IMAD.HI.U32 R3, R75, R11, RZ ;  /* 0x0000000b4b039227 */ /* 0x000fe200078e00ff */
[----:B------:R-:W-:Y:S02]  /*4fd0*/  @!P1 SHF.R.U32.HI R0, RZ, R13, R0 ;  /* 0x0000000dff009219 */ /* 0x000fe40000011600 */
[----:B------:R-:W-:Y:S01]  /*4fe0*/  R2UR UR41, R20 ;  /* 0x00000000142972ca */ /* 0x000fe200000e0000 */
[----:B------:R-:W-:Y:S01]  /*4ff0*/  VIADD R169, R169, 0x1 ;  /* 0x00000001a9a97836 */ /* 0x000fe20000000000 */
[----:B------:R-:W-:Y:S02]  /*5000*/  @!P1 SHF.R.U32.HI R2, RZ, R14, R3 ;  /* 0x0000000eff029219 */ /* 0x000fe40000011603 */
[----:B------:R-:W-:Y:S02]  /*5010*/  @!P1 SEL R3, R77, R0, !P2 ;  /* 0x000000004d039207 */ /* 0x000fe40005000000 */
[----:B------:R-:W-:Y:S02]  /*5020*/  @!P1 SEL R2, R75, R2, !P0 ;  /* 0x000000024b029207 */ /* 0x000fe40004000000 */
[----:B------:R-:W-:Y:S01]  /*5030*/  @P4 SHF.R.U32.HI R158, RZ, 0x10, R17 ;  /* 0x00000010ff9e4819 */ /* 0x000fe20000011611 */
[----:B------:R-:W-:Y:S02]  /*5040*/  USHF.L.U32 UR42, UR42, 0x7, URZ ;  /* 0x000000072a2a7899 */ /* 0x000fe400080006ff */
[----:B------:R-:W-:Y:S02]  /*5050*/  @!P1 IMAD.IADD R0, R2, 0x1, -R3 ;  /* 0x0000000102009824 */ /* 0x000fe400078e0a03 */
[----:B------:R-:W-:Y:S01]  /*5060*/  @!P1 IMAD.IADD R2, R3, 0x1, -R2 ;  /* 0x0000000103029824 */ /* 0x000fe200078e0a02 */
[----:B------:R-:W-:Y:S01]  /*5070*/  USHF.L.U32 UR41, UR41, 0x8, URZ ;  /* 0x0000000829297899 */ /* 0x000fe200080006ff */
[----:B------:R-:W-:Y:S02]  /*5080*/  @!P1 IMAD R77, R0, R9, R77 ;  /* 0x00000009004d9224 */ /* 0x000fe400078e024d */
[----:B------:R-:W-:Y:S01]  /*5090*/  @!P1 IMAD R75, R2, R10, R75 ;  /* 0x0000000a024b9224 */ /* 0x000fe200078e024b */
[----:B------:R-:W-:Y:S08]  /*50a0*/  BRA.U !UP0, `(.L_x_82) ;  /* 0x0000000108407547 */ /* 0x000ff0000b800000 */
[----:B------:R-:W1:Y:S01]  /*50b0*/  LDCU.64 UR8, c[0x4][0x88] ;  /* 0x01001100ff0877ac */ /* 0x000e620008000a00 */
[----:B------:R-:W-:Y:S01]  /*50c0*/  MOV R3, 0x0 ;  /* 0x0000000000037802 */ /* 0x000fe20000000f00 */
[----:B------:R-:W-:Y:S02]  /*50d0*/  HFMA2 R12, -RZ, RZ, 0, 5.9604644775390625e-08 ;  /* 0x00000001ff0c7431 */ /* 0x000fe400000001ff */
[----:B------:R-:W-:Y:S02]  /*50e0*/  IMAD.MOV.U32 R8, RZ, RZ, 0x70 ;  /* 0x00000070ff087424 */ /* 0x000fe400078e00ff */
[----:B------:R-:W-:Y:S01]  /*50f0*/  IMAD.MOV.U32 R13, RZ, RZ, RZ ;  /* 0x000000ffff0d7224 */ /* 0x000fe200078e00ff */
[----:B------:R-:W2:Y:S01]  /*5100*/  LDCU.64 UR6, c[0x4][0x90] ;  /* 0x01001200ff0677ac */ /* 0x000ea20008000a00 */
[----:B------:R-:W3:Y:S01]  /*5110*/  LDC.64 R2, c[0x4][R3] ;  /* 0x0100000003027b82 */ /* 0x000ee20000000a00 */
[----:B------:R-:W4:Y:S01]  /*5120*/  LDCU.64 UR4, c[0x4][0x8] ;  /* 0x01000100ff0477ac */ /* 0x000f220008000a00 */
[----:B-1----:R-:W-:Y:S01]  /*5130*/  MOV R5, UR9 ;  /* 0x0000000900057c02 */ /* 0x002fe20008000f00 */
[----:B------:R-:W-:Y:S01]  /*5140*/  IMAD.U32 R4, RZ, RZ, UR8 ;  /* 0x00000008ff047e24 */ /* 0x000fe2000f8e00ff */
[----:B--2---:R-:W-:Y:S01]  /*5150*/  MOV R7, UR7 ;  /* 0x0000000700077c02 */ /* 0x004fe20008000f00 */
[----:B------:R-:W-:Y:S01]  /*5160*/  IMAD.U32 R6, RZ, RZ, UR6 ;  /* 0x00000006ff067e24 */ /* 0x000fe2000f8e00ff */
[----:B----4-:R-:W-:Y:S01]  /*5170*/  MOV R11, UR5 ;  /* 0x00000005000b7c02 */ /* 0x010fe20008000f00 */
[----:B------:R-:W-:Y:S02]  /*5180*/  IMAD.U32 R10, RZ, RZ, UR4 ;  /* 0x00000004ff0a7e24 */ /* 0x000fe4000f8e00ff */
[----:B------:R-:W-:Y:S07]  /*5190*/  LEPC R20, `(.L_x_82) ;  /* 0x000000001014794e */ /* 0x000fee0000000000 */
[----:B---3-5:R-:W-:Y:S05]  /*51a0*/  CALL.ABS.NOINC R2 ;  /* 0x0000000002007343 */ /* 0x028fea0003c00000 */
.L_x_82:
[----:B------:R-:W-:Y:S01]  /*51b0*/  LOP3.LUT P0, RZ, R166, 0x1b0, RZ, 0xc0, !PT ;  /* 0x000001b0a6ff7812 */ /* 0x000fe2000780c0ff */
[----:B------:R-:W-:Y:S11]  /*51c0*/  BSSY.RECONVERGENT B6, `(.L_x_83) ;  /* 0x0000013000067945 */ /* 0x000ff60003800200 */
[----:B------:R-:W-:Y:S01]  /*51d0*/  @!UPT UIADD3 URZ, UPT, UPT, URZ, URZ, URZ ;  /* 0x000000fffffff290 */ /* 0x000fe2000fffe0ff */
[----:B------:R-:W-:Y:S05]  /*51e0*/  @!P0 BRA `(.L_x_84) ;  /* 0x0000000000408947 */ /* 0x000fea0003800000 */
        /* <DEDUP_REMOVED lines=16> */
.L_x_84:
[----:B------:R-:W-:Y:S05]  /*52f0*/  BSYNC.RECONVERGENT B6 ;  /* 0x0000000000067941 */ /* 0x000fea0003800200 */
.L_x_83:
[----:B------:R-:W-:Y:S01]  /*5300*/  ISETP.NE.U32.AND P4, PT, R146, RZ, PT ;  /* 0x000000ff9200720c */ /* 0x000fe20003f85070 */
[----:B------:R-:W-:Y:S01]  /*5310*/  UISETP.NE.AND UP2, UPT, UR50, URZ, UPT ;  /* 0x000000ff3200728c */ /* 0x000fe2000bf45270 */
[----:B------:R-:W-:Y:S01]  /*5320*/  ISETP.NE.U32.AND P2, PT, RZ, UR38, PT ;  /* 0x00000026ff007c0c */ /* 0x000fe2000bf45070 */
[----:B------:R-:W-:Y:S01]  /*5330*/  UISETP.NE.U32.AND UP1, UPT, UR44, URZ, UPT ;  /* 0x000000ff2c00728c */ /* 0x000fe2000bf25070 */
[----:B------:R-:W-:Y:S01]  /*5340*/  ISETP.NE.AND.EX P4, PT, R147, RZ, PT, P4 ;  /* 0x000000ff9300720c */ /* 0x000fe20003f85340 */
[----:B------:R-:W-:Y:S01]  /*5350*/  UPLOP3.LUT UP0, UPT, UPT, UPT, UPT, 0x40, 0x4 ;  /* 0x000000000004789c */ /* 0x000fe20003f0e870 */
[----:B------:R-:W-:Y:S01]  /*5360*/  ISETP.NE.AND.EX P2, PT, RZ, UR39, PT, P2 ;  /* 0x00000027ff007c0c */ /* 0x000fe2000bf45320 */
[----:B------:R-:W-:Y:S01]  /*5370*/  UISETP.NE.AND.EX UP1, UPT, UR45, URZ, UPT, UP1 ;  /* 0x000000ff2d00728c */ /* 0x000fe2000bf25310 */
[----:B------:R-:W-:Y:S04]  /*5380*/  PLOP3.LUT P1, PT, PT, PT, UP2, 0x80, 0x8 ;  /* 0x000000000008781c */ /* 0x000fe80003f2f028 */
[----:B------:R-:W-:Y:S06]  /*5390*/  @UP2 UPLOP3.LUT UP0, UPT, UPT, UPT, UP1, 0x80, 0x8 ;  /* 0x000000000008289c */ /* 0x000fec0003f0f010 */
[----:B------:R-:W-:Y:S01]  /*53a0*/  PLOP3.LUT P0, PT, PT, PT, UP0, 0x80, 0x8 ;  /* 0x000000000008781c */ /* 0x000fe20003f0f008 */
[----:B------:R-:W-:Y:S01]  /*53b0*/  @!UPT UIADD3 URZ, UPT, UPT, URZ, URZ, URZ ;  /* 0x000000fffffff290 */ /* 0x000fe2000fffe0ff */
[----:B------:R-:W-:Y:S11]  /*53c0*/  BRA.U !UP1, `(.L_x_85) ;  /* 0x0000000109387547 */ /* 0x000ff6000b800000 */
[----:B------:R-:W-:Y:S01]  /*53d0*/  UISETP.NE.U32.AND UP0, UPT, UR38, URZ, UPT ;  /* 0x000000ff2600728c */ /* 0x000fe2000bf05070 */
[----:B------:R-:W-:Y:S02]  /*53e0*/  HFMA2 R0, -RZ, RZ, 0, 5.9604644775390625e-08 ;  /* 0x00000001ff007431 */ /* 0x000fe400000001ff */
[----:B------:R-:W-:Y:S01]  /*53f0*/  IMAD.MOV.U32 R151, RZ, RZ, 0x1 ;  /* 0x00000001ff977424 */ /* 0x000fe200078e00ff */
[----:B------:R-:W-:Y:S06]  /*5400*/  UISETP.NE.AND.EX UP0, UPT, UR39, URZ, UPT, UP0 ;  /* 0x000000ff2700728c */ /* 0x000fec000bf05300 */
[----:B------:R-:W-:Y:S05]  /*5410*/  PLOP3.LUT P3, PT, PT, PT, UP0, 0x80, 0x8 ;  /* 0x000000000008781c */ /* 0x000fea0003f6f008 */
[----:B------:R-:W1:Y:S01]  /*5420*/  @UP0 LDCU.64 UR6, c[0x0][0x888] ;  /* 0x00011100ff0607ac */ /* 0x000e620008000a00 */
[----:B------:R-:W-:Y:S07]  /*5430*/  @UP0 UIMAD UR4, UR36, UR44, URZ ;  /* 0x0000002c240402a4 */ /* 0x000fee000f8e02ff */
[----:B------:R-:W-:Y:S01]  /*5440*/  @!P3 PRMT R151, R0, 0x7610, R151 ;  /* 0x000076100097b816 */ /* 0x000fe20000000097 */
[----:B-1----:R-:W-:Y:S03]  /*5450*/  @UP0 UIMAD.WIDE UR6, UR4, 0x4, UR6 ;  /* 0x00000004040608a5 */ /* 0x002fe6000f8e0206 */
[----:B------:R-:W1:Y:S03]  /*5460*/  @!UP0 LDCU UR4, c[0x0][0x880] ;  /* 0x00011000ff0487ac */ /* 0x000e660008000800 */
[----:B------:R-:W-:Y:S01]  /*5470*/  IMAD.U32 R2, RZ, RZ, UR6 ;  /* 0x00000006ff027e24 */ /* 0x000fe2000f8e00ff */
[----:B------:R-:W-:Y:S05]  /*5480*/  MOV R3, UR7 ;  /* 0x0000000700037c02 */ /* 0x000fea0008000f00 */
[----:B-----5:R2:W5:Y:S02]  /*5490*/  @P3 LDG.E R82, desc[UR46][R2.64] ;  /* 0x0000002e02523981 */ /* 0x020564000c1e1900 */
[----:B-12---:R-:W-:Y:S02]  /*54a0*/  @!P3 IMAD.U32 R82, RZ, RZ, UR4 ;  /* 0x00000004ff52be24 */ /* 0x006fe4000f8e00ff */
.L_x_85:
[----:B------:R-:W-:Y:S05]  /*54b0*/  @!P4 BRA `(.L_x_86) ;  /* 0x000000000020c947 */ /* 0x000fea0003800000 */
[----:B------:R-:W-:Y:S04]  /*54c0*/  ISETP.NE.U32.AND P3, PT, R144, RZ, PT ;  /* 0x000000ff9000720c */ /* 0x000fe80003f65070 */
[----:B------:R-:W-:Y:S11]  /*54d0*/  ISETP.NE.AND.EX P3, PT, R145, RZ, PT, P3 ;  /* 0x000000ff9100720c */ /* 0x000ff60003f65330 */
[----:B------:R-:W-:Y:S02]  /*54e0*/  @!UPT UIADD3 URZ, UPT, UPT, URZ, URZ, URZ ;  /* 0x000000fffffff290 */ /* 0x000fe4000fffe0ff */
[----:B------:R-:W1:Y:S01]  /*54f0*/  @P3 LDC.64 R2, c[0x0][0x8a8] ;  /* 0x00022a00ff023b82 */ /* 0x000e620000000a00 */
[----:B------:R-:W-:Y:S04]  /*5500*/  @P3 IMAD R0, R146, UR36, RZ ;  /* 0x0000002492003c24 */ /* 0x000fe8000f8e02ff */
[----:B-1----:R-:W-:Y:S05]  /*5510*/  @P3 IMAD.WIDE R2, R0, 0x4, R2 ;  /* 0x0000000400023825 */ /* 0x002fea00078e0202 */
[----:B-----5:R1:W5:Y:S02]  /*5520*/  @P3 LDG.E R78, desc[UR46][R2.64] ;  /* 0x0000002e024e3981 */ /* 0x020364000c1e1900 */
[----:B-1----:R-:W2:Y:S02]  /*5530*/  @!P3 LDC R78, c[0x0][0x8a0] ;  /* 0x00022800ff4ebb82 */ /* 0x002ea40000000800 */
.L_x_86:
[----:B-----5:R-:W-:Y:S01]  /*5540*/  ISETP.NE.AND P4, PT, R82, RZ, PT ;  /* 0x000000ff5200720c */ /* 0x020fe20003f85270 */
[----:B------:R-:W-:Y:S01]  /*5550*/  BSSY B1, `(.L_x_87) ;  /* 0x0000048000017945 */ /* 0x000fe20003800000 */
[----:B------:R-:W-:Y:S01]  /*5560*/  SEL R7, RZ, 0xffffffff, P2 ;  /* 0xffffffffff077807 */ /* 0x000fe20001000000 */
[----:B------:R-:W-:Y:S01]  /*5570*/  IMAD.MOV.U32 R109, RZ, RZ, 0x1 ;  /* 0x00000001ff6d7424 */ /* 0x000fe200078e00ff */
[----:B------:R-:W-:Y:S01]  /*5580*/  LOP3.LUT P3, RZ, R151, 0xff, RZ, 0xc0, !PT ;  /* 0x000000ff97ff7812 */ /* 0x000fe2000786c0ff */
[----:B------:R-:W-:Y:S01]  /*5590*/  IMAD R80, R76, 0x100, R79 ;  /* 0x000001004c507824 */ /* 0x000fe200078e024f */
[----:B------:R-:W-:Y:S02]  /*55a0*/  @P1 SEL R0, RZ, 0xffffffff, P4 ;  /* 0xffffffffff001807 */ /* 0x000fe40002000000 */
[----:B------:R-:W-:Y:S02]  /*55b0*/  CS2R R98, SRZ ;  /* 0x0000000000627805 */ /* 0x000fe4000001ff00 */
[----:B------:R-:W-:Y:S02]  /*55c0*/  LEA R3, R160, UR49, 0x3 ;  /* 0x00000031a0037c11 */ /* 0x000fe4000f8e18ff */
[----:B------:R-:W-:Y:S02]  /*55d0*/  CS2R R96, SRZ ;  /* 0x0000000000607805 */ /* 0x000fe4000001ff00 */
[----:B------:R-:W-:Y:S02]  /*55e0*/  @P0 SEL R0, R7, R0, !P3 ;  /* 0x0000000007000207 */ /* 0x000fe40005800000 */
[----:B------:R-:W-:Y:S02]  /*55f0*/  CS2R R94, SRZ ;  /* 0x00000000005e7805 */ /* 0x000fe4000001ff00 */
[----:B------:R-:W-:Y:S02]  /*5600*/  LEA R108, R76, UR49, 0x3 ;  /* 0x000000314c6c7c11 */ /* 0x000fe4000f8e18ff */
[----:B------:R-:W-:Y:S02]  /*5610*/  CS2R R92, SRZ ;  /* 0x00000000005c7805 */ /* 0x000fe4000001ff00 */
[----:B------:R-:W-:Y:S02]  /*5620*/  @P1 LOP3.LUT R0, R0, 0x1, RZ, 0xc0, !PT ;  /* 0x0000000100001812 */ /* 0x000fe400078ec0ff */
[----:B------:R-:W-:Y:S02]  /*5630*/  CS2R R90, SRZ ;  /* 0x00000000005a7805 */ /* 0x000fe4000001ff00 */
[----:B------:R-:W-:Y:S02]  /*5640*/  SHF.L.U32 R5, R162, 0x1f, RZ ;  /* 0x0000001fa2057819 */ /* 0x000fe400000006ff */
[----:B------:R-:W-:Y:S02]  /*5650*/  CS2R R88, SRZ ;  /* 0x0000000000587805 */ /* 0x000fe4000001ff00 */
[----:B------:R-:W-:Y:S02]  /*5660*/  ISETP.NE.U32.OR P6, PT, R0, 0x1, !P1 ;  /* 0x000000010000780c */ /* 0x000fe40004fc5470 */
[----:B------:R-:W-:Y:S02]  /*5670*/  CS2R R102, SRZ ;  /* 0x0000000000667805 */ /* 0x000fe4000001ff00 */
[----:B------:R-:W-:Y:S02]  /*5680*/  PLOP3.LUT P2, PT, PT, PT, UP1, 0x80, 0x8 ;  /* 0x000000000008781c */ /* 0x000fe40003f4f018 */
[----:B------:R-:W-:Y:S02]  /*5690*/  CS2R R100, SRZ ;  /* 0x0000000000647805 */ /* 0x000fe4000001ff00 */
[----:B------:R-:W-:Y:S02]  /*56a0*/  SEL R0, RZ, 0xffffffff, P4 ;  /* 0xffffffffff007807 */ /* 0x000fe40002000000 */
[----:B------:R-:W-:Y:S03]  /*56b0*/  P2R R117, PR, RZ, 0x40 ;  /* 0x00000040ff757803 */ /* 0x000fe60000000000 */
[----:B------:R-:W-:Y:S04]  /*56c0*/  @P6 SHF.L.U32 R2, R159, 0x1f, RZ ;  /* 0x0000001f9f026819 */ /* 0x000fe800000006ff */
[----:B------:R-:W-:Y:S01]  /*56d0*/  @P2 SEL R0, R7, R0, !P3 ;  /* 0x0000000007002207 */ /* 0x000fe20005800000 */
[----:B------:R-:W1:Y:S03]  /*56e0*/  @P6 SYNCS.PHASECHK.TRANS64.TRYWAIT P1, [R3+URZ+0x30], R2 ;  /* 0x00003002030065a7 */ /* 0x000e6600080211ff */
[----:B------:R-:W-:Y:S04]  /*56f0*/  LOP3.LUT R0, R0, 0x1, RZ, 0xc0, !PT ;  /* 0x0000000100007812 */ /* 0x000fe800078ec0ff */
[----:B------:R-:W-:Y:S04]  /*5700*/  ISETP.NE.U32.AND P5, PT, R0, 0x1, PT ;  /* 0x000000010000780c */ /* 0x000fe80003fa5070 */
[----:B------:R-:W-:Y:S01]  /*5710*/  P2R R110, PR, RZ, 0x20 ;  /* 0x00000020ff6e7803 */ /* 0x000fe20000000000 */
[----:B------:R3:W4:Y:S01]  /*5720*/  SYNCS.PHASECHK.TRANS64.TRYWAIT P0, [R108+URZ+0xa0], R5 ;  /* 0x0000a0056c0075a7 */ /* 0x00072200080011ff */
[----:B-1----:R-:W-:Y:S01]  /*5730*/  @P6 SEL R109, RZ, 0x1, !P1 ;  /* 0x00000001ff6d6807 */ /* 0x002fe20004800000 */
[----:B---3--:R-:W-:Y:S06]  /*5740*/  @!P6 BRA `(.L_x_88) ;  /* 0x0000000000a0e947 */ /* 0x008fec0003800000 */
[----:B------:R-:W-:Y:S01]  /*5750*/  @P5 IMAD R7, R160, 0x2000, R153 ;  /* 0x00002000a0075824 */ /* 0x000fe200078e0299 */
[----:B------:R-:W-:Y:S01]  /*5760*/  ISETP.NE.AND P1, PT, R109, RZ, PT ;  /* 0x000000ff6d00720c */ /* 0x000fe20003f25270 */
[----:B------:R-:W-:Y:S01]  /*5770*/  BSSY B0, `(.L_x_89) ;  /* 0x0000011000007945 */ /* 0x000fe20003800000 */
[----:B------:R-:W-:Y:S01]  /*5780*/  CS2R R102, SRZ ;  /* 0x0000000000667805 */ /* 0x000fe2000001ff00 */
[----:B------:R-:W-:Y:S01]  /*5790*/  @P5 VIADD R2, R7, UR49 ;  /* 0x0000003107025c36 */ /* 0x000fe20008000000 */
[----:B------:R-:W-:Y:S02]  /*57a0*/  CS2R R100, SRZ ;  /* 0x0000000000647805 */ /* 0x000fe4000001ff00 */
[----:B------:R-:W-:Y:S02]  /*57b0*/  CS2R R90, SRZ ;  /* 0x00000000005a7805 */ /* 0x000fe4000001ff00 */
[----:B------:R-:W-:Y:S01]  /*57c0*/  CS2R R88, SRZ ;  /* 0x0000000000587805 */ /* 0x000fe2000001ff00 */
[--C-:B------:R-:W-:Y:S01]  /*57d0*/  @P5 IMAD.IADD R6, R165, 0x1, R2.reuse ;  /* 0x00000001a5065824 */ /* 0x100fe200078e0202 */
[----:B------:R-:W-:Y:S01]  /*57e0*/  CS2R R94, SRZ ;  /* 0x00000000005e7805 */ /* 0x000fe2000001ff00 */
[--C-:B------:R-:W-:Y:S01]  /*57f0*/  @P5 IMAD.IADD R4, R164, 0x1, R2.reuse ;  /* 0x00000001a4045824 */ /* 0x100fe200078e0202 */
[----:B------:R-:W-:Y:S01]  /*5800*/  CS2R R92, SRZ ;  /* 0x00000000005c7805 */ /* 0x000fe2000001ff00 */
[----:B------:R-:W-:Y:S01]  /*5810*/  @P5 IMAD R2, R163, 0x10, R2 ;  /* 0x00000010a3025824 */ /* 0x000fe200078e0202 */
[----:B------:R-:W-:Y:S02]  /*5820*/  CS2R R98, SRZ ;  /* 0x0000000000627805 */ /* 0x000fe4000001ff00 */
[----:B------:R-:W-:Y:S01]  /*5830*/  CS2R R96, SRZ ;  /* 0x0000000000607805 */ /* 0x000fe2000001ff00 */
[----:B------:R-:W-:Y:S06]  /*5840*/  @P1 BRA `(.L_x_90) ;  /* 0x00000000000c1947 */ /* 0x000fec0003800000 */
[----:B------:R-:W-:Y:S04]  /*5850*/  SHF.L.U32 R0, R159, 0x1f, RZ ;  /* 0x0000001f9f007819 */ /* 0x000fe800000006ff */
[----:B------:R-:W1:Y:S02]  /*5860*/  SYNCS.PHASECHK.TRANS64.TRYWAIT P1, [R3+URZ+0x30], R0 ;  /* 0x00003000030075a7 */ /* 0x000e6400080211ff */
[----:B-1----:R-:W-:Y:S05]  /*5870*/  @!P1 BRA `(.L_x_91) ;  /* 0x0000006000489947 */ /* 0x002fea0003800000 */
.L_x_90:
[----:B------:R-:W-:Y:S05]  /*5880*/  BSYNC B0 ;  /* 0x0000000000007941 */ /* 0x000fea0003800000 */
.L_x_89:
[----:B------:R-:W-:Y:S01]  /*5890*/  ISETP.NE.AND P1, PT, R110, RZ, PT ;  /* 0x000000ff6e00720c */ /* 0x000fe20003f25270 */
[----:B-1----:R-:W-:Y:S02]  /*58a0*/  VIADD R3, R3, 0x50 ;  /* 0x0000005003037836 */ /* 0x002fe40000000000 */
[----:B------:R-:W-:Y:S02]  /*58b0*/  IMAD.U32 R0, RZ, RZ, UR37 ;  /* 0x00000025ff007e24 */ /* 0x000fe4000f8e00ff */
[----:B------:R-:W-:Y:S03]  /*58c0*/  VIADD R160, R160, 0x1 ;  /* 0x00000001a0a07836 */ /* 0x000fe60000000000 */
[----:B------:R-:W-:Y:S05]  /*58d0*/  PRMT R0, R0, 0x654, R3 ;  /* 0x0000065400007816 */ /* 0x000fea0000000003 */
[----:B------:R1:W3:Y:S04]  /*58e0*/  @P1 LDS.128 R100, [R7+UR49+0x200] ;  /* 0x0002003107641984 */ /* 0x0002e80008000c00 */
[----:B------:R1:W1:Y:S04]  /*58f0*/  @P1 LDS.128 R88, [R6+0x200] ;  /* 0x0002000006581984 */ /* 0x0002680000000c00 */
[----:B------:R1:W1:Y:S04]  /*5900*/  @P1 LDS.128 R92, [R4+0x200] ;  /* 0x00020000045c1984 */ /* 0x0002680000000c00 */
[----:B------:R1:W1:Y:S01]  /*5910*/  @P1 LDS.128 R96, [R2+0x200] ;  /* 0x0002000002601984 */ /* 0x0002620000000c00 */
[C---:B------:R-:W-:Y:S01]  /*5920*/  ISETP.NE.AND P1, PT, R160.reuse, 0x4, PT ;  /* 0x00000004a000780c */ /* 0x040fe20003f25270 */
[----:B------:R-:W-:Y:S01]  /*5930*/  @!PT LDS RZ, [RZ] ;  /* 0x00000000fffff984 */ /* 0x000fe20000000800 */
[----:B------:R-:W-:Y:S01]  /*5940*/  @!PT LDS RZ, [RZ] ;  /* 0x00000000fffff984 */ /* 0x000fe20000000800 */
[----:B------:R-:W-:Y:S01]  /*5950*/  @!PT LDS RZ, [RZ] ;  /* 0x00000000fffff984 */ /* 0x000fe20000000800 */
[----:B------:R-:W-:Y:S01]  /*5960*/  @!PT LDS RZ, [RZ] ;  /* 0x00000000fffff984 */ /* 0x000fe20000000800 */
[----:B------:R5:W-:Y:S06]  /*5970*/  MEMBAR.ALL.CTA ;  /* 0x0000000000007992 */ /* 0x000bec0000008000 */
[----:B-----5:R-:W5:Y:S01]  /*5980*/  FENCE.VIEW.ASYNC.S ;  /* 0x00000000000073c6 */ /* 0x020f620000000000 */
[----:B------:R-:W-:Y:S01]  /*5990*/  SEL R160, R160, RZ, P1 ;  /* 0x000000ffa0a07207 */ /* 0x000fe20000800000 */
[----:B-----5:R5:W-:Y:S02]  /*59a0*/  SYNCS.ARRIVE.TRANS64.RED.A1T0 RZ, [R0+URZ], RZ ;  /* 0x000000ff00ff79a7 */ /* 0x020be400081004ff */
[----:B-----5:R-:W-:Y:S04]  /*59b0*/  SEL R0, RZ, 0x1, P1 ;  /* 0x00000001ff007807 */ /* 0x020fe80000800000 */
[----:B---3--:R-:W-:Y:S02]  /*59c0*/  LOP3.LUT R159, R159, R0, RZ, 0x3c, !PT ;  /* 0x000000009f9f7212 */ /* 0x008fe400078e3cff */
.L_x_88:
[----:B------:R-:W-:Y:S05]  /*59d0*/  BSYNC B1 ;  /* 0x0000000000017941 */ /* 0x000fea0003800000 */
.L_x_87:
[----:B------:R-:W-:Y:S04]  /*59e0*/  SHF.R.U32.HI R3, RZ, 0x15, R80 ;  /* 0x00000015ff037819 */ /* 0x000fe80000011650 */
[----:B------:R-:W-:Y:S01]  /*59f0*/  LOP3.LUT P1, RZ, R3, 0x3, R154, 0x48, !PT ;  /* 0x0000000303ff7812 */ /* 0x000fe2000782489a */
[----:B------:R-:W-:Y:S01]  /*5a00*/  @!UPT UIADD3 URZ, UPT, UPT, URZ, URZ, URZ ;  /* 0x000000fffffff290 */ /* 0x000fe2000fffe0ff */
[----:B----4-:R-:W-:Y:S11]  /*5a10*/  @P0 BRA `(.L_x_92) ;  /* 0x0000000000080947 */ /* 0x010ff60003800000 */
[----:B------:R-:W3:Y:S02]  /*5a20*/  SYNCS.PHASECHK.TRANS64.TRYWAIT P0, [R108+URZ+0xa0], R5 ;  /* 0x0000a0056c0075a7 */ /* 0x000ee400080011ff */
[----:B---3--:R-:W-:Y:S05]  /*5a30*/  @!P0 BRA `(.L_x_93) ;  /* 0x0000005c00ec8947 */ /* 0x008fea0003800000 */
.L_x_92:
[----:B------:R-:W-:Y:S05]  /*5a40*/  @!P1 BRA `(.L_x_94) ;  /* 0x0000000000409947 */ /* 0x000fea0003800000 */
[----:B------:R-:W3:Y:S01]  /*5a50*/  LDCU.64 UR8, c[0x4][0x78] ;  /* 0x01000f00ff0877ac */ /* 0x000ee20008000a00 */
[----:B------:R-:W-:Y:S01]  /*5a60*/  MOV R3, 0x0 ;  /* 0x0000000000037802 */ /* 0x000fe20000000f00 */
[----:B------:R-:W-:Y:S02]  /*5a70*/  HFMA2 R12, -RZ, RZ, 0, 5.9604644775390625e-08 ;  /* 0x00000001ff0c7431 */ /* 0x000fe400000001ff */
[----:B------:R-:W-:Y:S02]  /*5a80*/  IMAD.MOV.U32 R8, RZ, RZ, 0x192 ;  /* 0x00000192ff087424 */ /* 0x000fe400078e00ff */
[----:B------:R-:W-:Y:S01]  /*5a90*/  IMAD.MOV.U32 R13, RZ, RZ, RZ ;  /* 0x000000ffff0d7224 */ /* 0x000fe200078e00ff */
[----:B------:R-:W4:Y:S01]  /*5aa0*/  LDCU.64 UR6, c[0x4][0x80] ;  /* 0x01001000ff0677ac */ /* 0x000f220008000a00 */
[----:B-1----:R-:W1:Y:S01]  /*5ab0*/  LDC.64 R2, c[0x4][R3] ;  /* 0x0100000003027b82 */ /* 0x002e620000000a00 */
[----:B------:R-:W5:Y:S01]  /*5ac0*/  LDCU.64 UR4, c[0x4][0x18] ;  /* 0x01000300ff0477ac */ /* 0x000f620008000a00 */
[----:B---3--:R-:W-:Y:S01]  /*5ad0*/  MOV R5, UR9 ;  /* 0x0000000900057c02 */ /* 0x008fe20008000f00 */
[----:B------:R-:W-:Y:S01]  /*5ae0*/  IMAD.U32 R4, RZ, RZ, UR8 ;  /* 0x00000008ff047e24 */ /* 0x000fe2000f8e00ff */
[----:B----4-:R-:W-:Y:S01]  /*5af0*/  MOV R7, UR7 ;  /* 0x0000000700077c02 */ /* 0x010fe20008000f00 */
[----:B------:R-:W-:Y:S01]  /*5b00*/  IMAD.U32 R6, RZ, RZ, UR6 ;  /* 0x00000006ff067e24 */ /* 0x000fe2000f8e00ff */
[----:B-----5:R-:W-:Y:S01]  /*5b10*/  MOV R11, UR5 ;  /* 0x00000005000b7c02 */ /* 0x020fe20008000f00 */
[----:B------:R-:W-:Y:S02]  /*5b20*/  IMAD.U32 R10, RZ, RZ, UR4 ;  /* 0x00000004ff0a7e24 */ /* 0x000fe4000f8e00ff */
[----:B------:R-:W-:Y:S07]  /*5b30*/  LEPC R20, `(.L_x_94) ;  /* 0x000000001014794e */ /* 0x000fee0000000000 */
[----:B-12---:R-:W-:Y:S05]  /*5b40*/  CALL.ABS.NOINC R2 ;  /* 0x0000000002007343 */ /* 0x006fea0003c00000 */
.L_x_94:
[----:B------:R-:W-:Y:S01]  /*5b50*/  SHF.L.U32 R83, R100, 0x10, RZ ;  /* 0x0000001064537819 */ /* 0x000fe200000006ff */
[----:B------:R-:W-:Y:S05]  /*5b60*/  WARPSYNC.ALL ;  /* 0x0000000000007948 */ /* 0x000fea0003800000 */
[----:B------:R-:W-:Y:S01]  /*5b70*/  R2UR UR4, R80 ;  /* 0x00000000500472ca */ /* 0x000fe200000e0000 */
[----:B------:R-:W-:Y:S01]  /*5b80*/  BSSY.RECONVERGENT B0, `(.L_x_95) ;  /* 0x0000121000007945 */ /* 0x000fe20003800200 */
[----:B------:R-:W-:Y:S02]  /*5b90*/  IADD3 R111, PT, PT, R153, UR49, RZ ;  /* 0x00000031996f7c10 */ /* 0x000fe4000fffe0ff */
[----:B------:R-:W-:Y:S02]  /*5ba0*/  SHF.L.U32 R116, R163, 0x4, RZ ;  /* 0x00000004a3747819 */ /* 0x000fe400000006ff */
[-C--:B------:R-:W-:Y:S02]  /*5bb0*/  IADD3 R172, PT, PT, R165, R111.reuse, RZ ;  /* 0x0000006fa5ac7210 */ /* 0x080fe40007ffe0ff */
[----:B------:R-:W-:Y:S02]  /*5bc0*/  IADD3 R171, PT, PT, R164, R111, RZ ;  /* 0x0000006fa4ab7210 */ /* 0x000fe40007ffe0ff */
[----:B------:R-:W-:Y:S02]  /*5bd0*/  IADD3 R170, PT, PT, R111, R116, RZ ;  /* 0x000000746faa7210 */ /* 0x000fe40007ffe0ff */
[C---:B------:R-:W-:Y:S01]  /*5be0*/  PRMT R81, R100.reuse, 0x8880, RZ ;  /* 0x0000888064517816 */ /* 0x040fe200000000ff */
[----:B-1-3--:R-:W2:Y:S01]  /*5bf0*/  LDTM.x64 R4, tmem[UR4] ;  /* 0x00000004000479ee */ /* 0x00aea20008340000 */
[----:B------:R-:W-:Y:S02]  /*5c00*/  SHF.R.S32.HI R83, RZ, 0x18, R83 ;  /* 0x00000018ff537819 */ /* 0x000fe40000011453 */
[----:B------:R-:W-:Y:S02]  /*5c10*/  SHF.R.S32.HI R86, RZ, 0x18, R101 ;  /* 0x00000018ff567819 */ /* 0x000fe40000011465 */
[----:B------:R-:W-:Y:S02]  /*5c20*/  SHF.L.U32 R84, R100, 0x8, RZ ;  /* 0x0000000864547819 */ /* 0x000fe400000006ff */
[----:B------:R-:W-:Y:S02]  /*5c30*/  SHF.L.U32 R85, R101, 0x8, RZ ;  /* 0x0000000865557819 */ /* 0x000fe400000006ff */
[----:B------:R-:W-:Y:S02]  /*5c40*/  SHF.R.S32.HI R84, RZ, 0x18, R84 ;  /* 0x00000018ff547819 */ /* 0x000fe40000011454 */
[----:B------:R-:W-:Y:S02]  /*5c50*/  SHF.R.S32.HI R85, RZ, 0x18, R85 ;  /* 0x00000018ff557819 */ /* 0x000fe40000011455 */
[----:B------:R-:W-:Y:S02]  /*5c60*/  SHF.L.U32 R87, R98, 0x8, RZ ;  /* 0x0000000862577819 */ /* 0x000fe400000006ff */
[----:B------:R-:W-:Y:S02]  /*5c70*/  ISETP.NE.AND P0, PT, R167, RZ, PT ;  /* 0x000000ffa700720c */ /* 0x000fe40003f05270 */
[----:B------:R-:W-:Y:S02]  /*5c80*/  SHF.R.S32.HI R87, RZ, 0x18, R87 ;  /* 0x00000018ff577819 */ /* 0x000fe40000011457 */
[----:B------:R-:W-:Y:S02]  /*5c90*/  ISETP.NE.AND P6, PT, R117, RZ, PT ;  /* 0x000000ff7500720c */ /* 0x000fe40003fc5270 */
[----:B------:R-:W-:Y:S01]  /*5ca0*/  LEA R118, R160, UR49, 0x3 ;  /* 0x00000031a0767c11 */ /* 0x000fe2000f8e18ff */
[C---:B--2---:R-:W-:Y:S02]  /*5cb0*/  IMAD R0, R78.reuse, R4, RZ ;  /* 0x000000044e007224 */ /* 0x044fe400078e02ff */
[C---:B------:R-:W-:Y:S02]  /*5cc0*/  IMAD R2, R78.reuse, R5, RZ ;  /* 0x000000054e027224 */ /* 0x040fe400078e02ff */
[----:B------:R-:W-:Y:S02]  /*5cd0*/  IMAD R3, R78, R6, RZ ;  /* 0x000000064e037224 */ /* 0x000fe400078e02ff */
[-C--:B------:R-:W-:Y:S01]  /*5ce0*/  IMAD R0, R81, R82.reuse, R0 ;  /* 0x0000005251007224 */ /* 0x080fe200078e0200 */
[----:B------:R-:W-:Y:S01]  /*5cf0*/  SHF.R.S32.HI R81, RZ, 0x18, R100 ;  /* 0x00000018ff517819 */ /* 0x000fe20000011464 */
[-C--:B------:R-:W-:Y:S01]  /*5d00*/  IMAD R2, R83, R82.reuse, R2 ;  /* 0x0000005253027224 */ /* 0x080fe200078e0202 */
[C---:B------:R-:W-:Y:S01]  /*5d10*/  PRMT R83, R101.reuse, 0x8880, RZ ;  /* 0x0000888065537816 */ /* 0x040fe200000000ff */
[----:B------:R-:W-:Y:S01]  /*5d20*/  IMAD R3, R84, R82, R3 ;  /* 0x0000005254037224 */ /* 0x000fe200078e0203 */
[----:B------:R-:W-:Y:S01]  /*5d30*/  SHF.L.U32 R84, R101, 0x10, RZ ;  /* 0x0000001065547819 */ /* 0x000fe200000006ff */
[C---:B------:R-:W-:Y:S01]  /*5d40*/  IMAD R7, R78.reuse, R7, RZ ;  /* 0x000000074e077224 */ /* 0x040fe200078e02ff */
[----:B------:R-:W-:Y:S01]  /*5d50*/  @P6 SHF.L.U32 R119, R159, 0x1f, RZ ;  /* 0x0000001f9f776819 */ /* 0x000fe200000006ff */
[C---:B------:R-:W-:Y:S01]  /*5d60*/  IMAD R4, R78.reuse, R8, RZ ;  /* 0x000000084e047224 */ /* 0x040fe200078e02ff */
[----:B------:R-:W-:Y:S01]  /*5d70*/  SHF.R.S32.HI R84, RZ, 0x18, R84 ;  /* 0x00000018ff547819 */ /* 0x000fe20000011454 */
[----:B------:R-:W-:Y:S02]  /*5d80*/  IMAD R5, R78, R9, RZ ;  /* 0x000000094e057224 */ /* 0x000fe400078e02ff */
[----:B------:R-:W-:Y:S01]  /*5d90*/  IMAD R7, R81, R82, R7 ;  /* 0x0000005251077224 */ /* 0x000fe200078e0207 */
[----:B------:R-:W-:Y:S01]  /*5da0*/  PRMT R81, R102, 0x8880, RZ ;  /* 0x0000888066517816 */ /* 0x000fe200000000ff */
[----:B------:R-:W-:Y:S02]  /*5db0*/  IMAD R6, R78, R10, RZ ;  /* 0x0000000a4e067224 */ /* 0x000fe400078e02ff */
[-C--:B------:R-:W-:Y:S01]  /*5dc0*/  IMAD R4, R83, R82.reuse, R4 ;  /* 0x0000005253047224 */ /* 0x080fe200078e0204 */
[----:B------:R-:W-:Y:S01]  /*5dd0*/  I2IP.S8.S32.SAT R105, R7, R3, RZ ;  /* 0x0000000307697239 */ /* 0x000fe200000014ff */
[----:B------:R-:W-:Y:S01]  /*5de0*/  IMAD R5, R84, R82, R5 ;  /* 0x0000005254057224 */ /* 0x000fe200078e0205 */
[----:B------:R-:W-:Y:S01]  /*5df0*/  SHF.L.U32 R83, R102, 0x10, RZ ;  /* 0x0000001066537819 */ /* 0x000fe200000006ff */
[----:B------:R-:W-:Y:S01]  /*5e00*/  IMAD R11, R78, R11, RZ ;  /* 0x0000000b4e0b7224 */ /* 0x000fe200078e02ff */
[----:B------:R-:W-:Y:S01]  /*5e10*/  I2IP.S8.S32.SAT R104, R2, R0, R105 ;  /* 0x0000000002687239 */ /* 0x000fe20000001469 */
[----:B------:R-:W-:Y:S01]  /*5e20*/  IMAD R6, R85, R82, R6 ;  /* 0x0000005255067224 */ /* 0x000fe200078e0206 */
[----:B------:R-:W-:Y:S01]  /*5e30*/  SHF.R.S32.HI R83, RZ, 0x18, R83 ;  /* 0x00000018ff537819 */ /* 0x000fe20000011453 */
[----:B------:R-:W-:Y:S01]  /*5e40*/  IMAD R8, R78, R12, RZ ;  /* 0x0000000c4e087224 */ /* 0x000fe200078e02ff */
[----:B------:R-:W-:Y:S01]  /*5e50*/  SHF.L.U32 R85, R102, 0x8, RZ ;  /* 0x0000000866557819 */ /* 0x000fe200000006ff */
[----:B------:R-:W-:Y:S02]  /*5e60*/  IMAD R9, R78, R13, RZ ;  /* 0x0000000d4e097224 */ /* 0x000fe400078e02ff */
[----:B------:R-:W-:Y:S01]  /*5e70*/  IMAD R11, R86, R82, R11 ;  /* 0x00000052560b7224 */ /* 0x000fe200078e020b */
[----:B------:R-:W-:Y:S01]  /*5e80*/  SHF.R.S32.HI R85, RZ, 0x18, R85 ;  /* 0x00000018ff557819 */ /* 0x000fe20000011455 */
[C---:B------:R-:W-:Y:S01]  /*5e90*/  IMAD R10, R78.reuse, R14, RZ ;  /* 0x0000000e4e0a7224 */ /* 0x040fe200078e02ff */
[----:B------:R-:W-:Y:S01]  /*5ea0*/  SHF.R.S32.HI R86, RZ, 0x18, R103 ;  /* 0x00000018ff567819 */ /* 0x000fe20000011467 */
[----:B------:R-:W-:Y:S01]  /*5eb0*/  IMAD R8, R81, R82, R8 ;  /* 0x0000005251087224 */ /* 0x000fe200078e0208 */
[----:B------:R-:W-:Y:S01]  /*5ec0*/  I2IP.S8.S32.SAT R106, R11, R6, RZ ;  /* 0x000000060b6a7239 */ /* 0x000fe200000014ff */
[----:B------:R-:W-:Y:S01]  /*5ed0*/  IMAD R9, R83, R82, R9 ;  /* 0x0000005253097224 */ /* 0x000fe200078e0209 */
[C---:B------:R-:W-:Y:S01]  /*5ee0*/  PRMT R83, R103.reuse, 0x8880, RZ ;  /* 0x0000888067537816 */ /* 0x040fe200000000ff */
[----:B------:R-:W-:Y:S01]  /*5ef0*/  IMAD.U32 R84, R103, 0x10000, RZ ;  /* 0x0001000067547824 */ /* 0x000fe200078e00ff */
[----:B------:R-:W-:Y:S01]  /*5f00*/  I2IP.S8.S32.SAT R105, R5, R4, R106 ;  /* 0x0000000405697239 */ /* 0x000fe2000000146a */
[C---:B------:R-:W-:Y:S01]  /*5f10*/  IMAD R15, R78.reuse, R15, RZ ;  /* 0x0000000f4e0f7224 */ /* 0x040fe200078e02ff */
[----:B------:R-:W-:Y:S01]  /*5f20*/  SHF.R.S32.HI R81, RZ, 0x18, R102 ;  /* 0x00000018ff517819 */ /* 0x000fe20000011466 */
[----:B------:R-:W-:Y:S01]  /*5f30*/  IMAD R10, R85, R82, R10 ;  /* 0x00000052550a7224 */ /* 0x000fe200078e020a */
[----:B------:R-:W-:Y:S01]  /*5f40*/  SHF.R.S32.HI R84, RZ, 0x18, R84 ;  /* 0x00000018ff547819 */ /* 0x000fe20000011454 */
[C---:B------:R-:W-:Y:S01]  /*5f50*/  IMAD R12, R78.reuse, R16, RZ ;  /* 0x000000104e0c7224 */ /* 0x040fe200078e02ff */
[----:B------:R-:W-:Y:S01]  /*5f60*/  SHF.L.U32 R85, R103, 0x8, RZ ;  /* 0x0000000867557819 */ /* 0x000fe200000006ff */
[----:B------:R-:W-:Y:S02]  /*5f70*/  IMAD R13, R78, R17, RZ ;  /* 0x000000114e0d7224 */ /* 0x000fe400078e02ff */
[----:B------:R-:W-:Y:S01]  /*5f80*/  IMAD R15, R81, R82, R15 ;  /* 0x00000052510f7224 */ /* 0x000fe200078e020f */
[----:B------:R-:W-:Y:S01]  /*5f90*/  PRMT R81, R88, 0x8880, RZ ;  /* 0x0000888058517816 */ /* 0x000fe200000000ff */
[----:B------:R-:W-:Y:S01]  /*5fa0*/  IMAD R14, R78, R18, RZ ;  /* 0x000000124e0e7224 */ /* 0x000fe200078e02ff */
[----:B------:R-:W-:Y:S01]  /*5fb0*/  SHF.R.S32.HI R85, RZ, 0x18, R85 ;  /* 0x00000018ff557819 */ /* 0x000fe20000011455 */
[----:B------:R-:W-:Y:S01]  /*5fc0*/  IMAD R12, R83, R82, R12 ;  /* 0x00000052530c7224 */ /* 0x000fe200078e020c */
[----:B------:R-:W-:Y:S01]  /*5fd0*/  I2IP.S8.S32.SAT R106, R15, R10, RZ ;  /* 0x0000000a0f6a7239 */ /* 0x000fe200000014ff */
[----:B------:R-:W-:Y:S01]  /*5fe0*/  IMAD R13, R84, R82, R13 ;  /* 0x00000052540d7224 */ /* 0x000fe200078e020d */
[----:B------:R-:W-:Y:S01]  /*5ff0*/  SHF.L.U32 R83, R88, 0x10, RZ ;  /* 0x0000001058537819 */ /* 0x000fe200000006ff */
[C---:B------:R-:W-:Y:S01]  /*6000*/  IMAD R19, R78.reuse, R19, RZ ;  /* 0x000000134e137224 */ /* 0x040fe200078e02ff */
[----:B------:R-:W-:Y:S01]  /*6010*/  I2IP.S8.S32.SAT R106, R9, R8, R106 ;  /* 0x00000008096a7239 */ /* 0x000fe2000000146a */
[----:B------:R-:W-:Y:S01]  /*6020*/  IMAD R14, R85, R82, R14 ;  /* 0x00000052550e7224 */ /* 0x000fe200078e020e */
[----:B------:R-:W-:Y:S01]  /*6030*/  SHF.R.S32.HI R83, RZ, 0x18, R83 ;  /* 0x00000018ff537819 */ /* 0x000fe20000011453 */
[C---:B------:R-:W-:Y:S01]  /*6040*/  IMAD R16, R78.reuse, R20, RZ ;  /* 0x000000144e107224 */ /* 0x040fe200078e02ff */
[----:B------:R-:W-:Y:S01]  /*6050*/  SHF.L.U32 R84, R89, 0x10, RZ ;  /* 0x0000001059547819 */ /* 0x000fe200000006ff */
[----:B------:R-:W-:Y:S01]  /*6060*/  IMAD R17, R78, R21, RZ ;  /* 0x000000154e117224 */ /* 0x000fe200078e02ff */
[----:B------:R-:W-:Y:S01]  /*6070*/  SHF.L.U32 R85, R88, 0x8, RZ ;  /* 0x0000000858557819 */ /* 0x000fe200000006ff */
[----:B------:R-:W-:Y:S01]  /*6080*/  IMAD R19, R86, R82, R19 ;  /* 0x0000005256137224 */ /* 0x000fe200078e0213 */
[----:B------:R-:W-:Y:S01]  /*6090*/  SHF.R.S32.HI R84, RZ, 0x18, R84 ;  /* 0x00000018ff547819 */ /* 0x000fe20000011454 */
[C---:B------:R-:W-:Y:S01]  /*60a0*/  IMAD R18, R78.reuse, R22, RZ ;  /* 0x000000164e127224 */ /* 0x040fe200078e02ff */
[----:B------:R-:W-:Y:S01]  /*60b0*/  SHF.R.S32.HI R85, RZ, 0x18, R85 ;  /* 0x00000018ff557819 */ /* 0x000fe20000011455 */
[----:B------:R-:W-:Y:S01]  /*60c0*/  IMAD R16, R81, R82, R16 ;  /* 0x0000005251107224 */ /* 0x000fe200078e0210 */
[----:B------:R-:W-:Y:S01]  /*60d0*/  I2IP.S8.S32.SAT R107, R19, R14, RZ ;  /* 0x0000000e136b7239 */ /* 0x000fe200000014ff */
[-C--:B------:R-:W-:Y:S01]  /*60e0*/  IMAD R17, R83, R82.reuse, R17 ;  /* 0x0000005253117224 */ /* 0x080fe200078e0211 */
[----:B------:R-:W-:Y:S01]  /*60f0*/  PRMT R83, R89, 0x8880, RZ ;  /* 0x0000888059537816 */ /* 0x000fe200000000ff */
[C---:B------:R-:W-:Y:S01]  /*6100*/  IMAD R23, R78.reuse, R23, RZ ;  /* 0x000000174e177224 */ /* 0x040fe200078e02ff */
[----:B------:R-:W-:Y:S01]  /*6110*/  SHF.R.S32.HI R81, RZ, 0x18, R88 ;  /* 0x00000018ff517819 */ /* 0x000fe20000011458 */
[----:B------:R-:W-:Y:S01]  /*6120*/  IMAD R18, R85, R82, R18 ;  /* 0x0000005255127224 */ /* 0x000fe200078e0212 */
[----:B------:R-:W-:Y:S01]  /*6130*/  SHF.L.U32 R85, R89, 0x8, RZ ;  /* 0x0000000859557819 */ /* 0x000fe200000006ff */
[C---:B------:R-:W-:Y:S01]  /*6140*/  IMAD R20, R78.reuse, R24, RZ ;  /* 0x000000184e147224 */ /* 0x040fe200078e02ff */
[----:B------:R-:W-:Y:S01]  /*6150*/  I2IP.S8.S32.SAT R107, R13, R12, R107 ;  /* 0x0000000c0d6b7239 */ /* 0x000fe2000000146b */
[----:B------:R-:W-:Y:S01]  /*6160*/  IMAD R21, R78, R25, RZ ;  /* 0x000000194e157224 */ /* 0x000fe200078e02ff */
[----:B------:R-:W-:Y:S01]  /*6170*/  SHF.R.S32.HI R85, RZ, 0x18, R85 ;  /* 0x00000018ff557819 */ /* 0x000fe20000011455 */
[----:B------:R-:W-:Y:S01]  /*6180*/  IMAD R23, R81, R82, R23 ;  /* 0x0000005251177224 */ /* 0x000fe200078e0217 */
[----:B------:R-:W-:Y:S01]  /*6190*/  PRMT R81, R90, 0x8880, RZ ;  /* 0x000088805a517816 */ /* 0x000fe200000000ff */
[----:B------:R-:W-:Y:S01]  /*61a0*/  IMAD R22, R78, R26, RZ ;  /* 0x0000001a4e167224 */ /* 0x000fe200078e02ff */
[----:B------:R1:W-:Y:S01]  /*61b0*/  STS.128 [R153+UR49+0x8200], R104 ;  /* 0x0082006899007988 */ /* 0x0003e20008000c31 */
[----:B------:R-:W-:Y:S01]  /*61c0*/  IMAD R20, R83, R82, R20 ;  /* 0x0000005253147224 */ /* 0x000fe200078e0214 */
[----:B------:R-:W-:Y:S01]  /*61d0*/  I2IP.S8.S32.SAT R112, R23, R18, RZ ;  /* 0x0000001217707239 */ /* 0x000fe200000014ff */
[----:B------:R-:W-:Y:S01]  /*61e0*/  IMAD R21, R84, R82, R21 ;  /* 0x0000005254157224 */ /* 0x000fe200078e0215 */
[----:B------:R-:W-:Y:S01]  /*61f0*/  SHF.R.S32.HI R86, RZ, 0x18, R89 ;  /* 0x00000018ff567819 */ /* 0x000fe20000011459 */
[----:B------:R-:W-:Y:S01]  /*6200*/  IMAD.U32 R83, R90, 0x10000, RZ ;  /* 0x000100005a537824 */ /* 0x000fe200078e00ff */
[----:B------:R-:W-:Y:S01]  /*6210*/  I2IP.S8.S32.SAT R112, R17, R16, R112 ;  /* 0x0000001011707239 */ /* 0x000fe20000001470 */
[----:B------:R-:W-:Y:S01]  /*6220*/  IMAD R27, R78, R27, RZ ;  /* 0x0000001b4e1b7224 */ /* 0x000fe200078e02ff */
[----:B------:R-:W-:Y:S01]  /*6230*/  SHF.L.U32 R84, R91, 0x10, RZ ;  /* 0x000000105b547819 */ /* 0x000fe200000006ff */
[----:B------:R-:W-:Y:S01]  /*6240*/  IMAD R22, R85, R82, R22 ;  /* 0x0000005255167224 */ /* 0x000fe200078e0216 */
[----:B------:R-:W-:Y:S01]  /*6250*/  SHF.L.U32 R85, R90, 0x8, RZ ;  /* 0x000000085a557819 */ /* 0x000fe200000006ff */
[C---:B------:R-:W-:Y:S01]  /*6260*/  IMAD R24, R78.reuse, R28, RZ ;  /* 0x0000001c4e187224 */ /* 0x040fe200078e02ff */
[----:B------:R-:W-:Y:S01]  /*6270*/  SHF.R.S32.HI R83, RZ, 0x18, R83 ;  /* 0x00000018ff537819 */ /* 0x000fe20000011453 */
[----:B------:R-:W-:Y:S01]  /*6280*/  IMAD R25, R78, R29, RZ ;  /* 0x0000001d4e197224 */ /* 0x000fe200078e02ff */
[----:B------:R-:W-:Y:S01]  /*6290*/  SHF.R.S32.HI R84, RZ, 0x18, R84 ;  /* 0x00000018ff547819 */ /* 0x000fe20000011454 */
[----:B------:R-:W-:Y:S01]  /*62a0*/  IMAD R27, R86, R82, R27 ;  /* 0x00000052561b7224 */ /* 0x000fe200078e021b */
[----:B------:R-:W-:Y:S01]  /*62b0*/  SHF.R.S32.HI R85, RZ, 0x18, R85 ;  /* 0x00000018ff557819 */ /* 0x000fe20000011455 */
[C---:B------:R-:W-:Y:S01]  /*62c0*/  IMAD R26, R78.reuse, R30, RZ ;  /* 0x0000001e4e1a7224 */ /* 0x040fe200078e02ff */
[----:B------:R-:W-:Y:S01]  /*62d0*/  SHF.R.S32.HI R86, RZ, 0x18, R91 ;  /* 0x00000018ff567819 */ /* 0x000fe2000001145b */
[----:B------:R-:W-:Y:S01]  /*62e0*/  IMAD R24, R81, R82, R24 ;  /* 0x0000005251187224 */ /* 0x000fe200078e0218 */
[----:B------:R-:W-:Y:S01]  /*62f0*/  I2IP.S8.S32.SAT R113, R27, R22, RZ ;  /* 0x000000161b717239 */ /* 0x000fe200000014ff */
[----:B------:R-:W-:Y:S01]  /*6300*/  IMAD R25, R83, R82, R25 ;  /* 0x0000005253197224 */ /* 0x000fe200078e0219 */
[----:B------:R-:W-:Y:S01]  /*6310*/  SHF.R.S32.HI R81, RZ, 0x18, R90 ;  /* 0x00000018ff517819 */ /* 0x000fe2000001145a */
[C---:B------:R-:W-:Y:S01]  /*6320*/  IMAD R31, R78.reuse, R31, RZ ;  /* 0x0000001f4e1f7224 */ /* 0x040fe200078e02ff */
[----:B------:R-:W-:Y:S01]  /*6330*/  I2IP.S8.S32.SAT R113, R21, R20, R113 ;  /* 0x0000001415717239 */ /* 0x000fe20000001471 */
[----:B------:R-:W-:Y:S01]  /*6340*/  IMAD R26, R85, R82, R26 ;  /* 0x00000052551a7224 */ /* 0x000fe200078e021a */
[C---:B------:R-:W-:Y:S01]  /*6350*/  PRMT R83, R91.reuse, 0x8880, RZ ;  /* 0x000088805b537816 */ /* 0x040fe200000000ff */
[C---:B------:R-:W-:Y:S01]  /*6360*/  IMAD R28, R78.reuse, R32, RZ ;  /* 0x000000204e1c7224 */ /* 0x040fe200078e02ff */
[----:B------:R-:W-:Y:S01]  /*6370*/  SHF.L.U32 R85, R91, 0x8, RZ ;  /* 0x000000085b557819 */ /* 0x000fe200000006ff */
[C---:B------:R-:W-:Y:S02]  /*6380*/  IMAD R29, R78.reuse, R33, RZ ;  /* 0x000000214e1d7224 */ /* 0x040fe400078e02ff */
[----:B------:R-:W-:Y:S01]  /*6390*/  IMAD R31, R81, R82, R31 ;  /* 0x00000052511f7224 */ /* 0x000fe200078e021f */
[----:B------:R-:W-:Y:S01]  /*63a0*/  SHF.R.S32.HI R85, RZ, 0x18, R85 ;  /* 0x00000018ff557819 */ /* 0x000fe20000011455 */
[----:B------:R-:W-:Y:S01]  /*63b0*/  IMAD R30, R78, R34, RZ ;  /* 0x000000224e1e7224 */ /* 0x000fe200078e02ff */
[----:B------:R-:W-:Y:S01]  /*63c0*/  PRMT R81, R92, 0x8880, RZ ;  /* 0x000088805c517816 */ /* 0x000fe200000000ff */
[----:B------:R-:W-:Y:S01]  /*63d0*/  IMAD R28, R83, R82, R28 ;  /* 0x00000052531c7224 */ /* 0x000fe200078e021c */
[----:B------:R-:W-:Y:S01]  /*63e0*/  I2IP.S8.S32.SAT R114, R31, R26, RZ ;  /* 0x0000001a1f727239 */ /* 0x000fe200000014ff */
[----:B------:R-:W-:Y:S01]  /*63f0*/  IMAD R29, R84, R82, R29 ;  /* 0x00000052541d7224 */ /* 0x000fe200078e021d */
[----:B------:R-:W-:Y:S01]  /*6400*/  SHF.L.U32 R83, R92, 0x10, RZ ;  /* 0x000000105c537819 */ /* 0x000fe200000006ff */
[----:B------:R-:W-:Y:S01]  /*6410*/  IMAD R35, R78, R35, RZ ;  /* 0x000000234e237224 */ /* 0x000fe200078e02ff */
[----:B------:R-:W-:Y:S01]  /*6420*/  I2IP.S8.S32.SAT R114, R25, R24, R114 ;  /* 0x0000001819727239 */ /* 0x000fe20000001472 */
[----:B------:R-:W-:Y:S01]  /*6430*/  IMAD R30, R85, R82, R30 ;  /* 0x00000052551e7224 */ /* 0x000fe200078e021e */
[----:B------:R-:W-:Y:S01]  /*6440*/  SHF.L.U32 R85, R92, 0x8, RZ ;  /* 0x000000085c557819 */ /* 0x000fe200000006ff */
[C---:B------:R-:W-:Y:S01]  /*6450*/  IMAD R32, R78.reuse, R36, RZ ;  /* 0x000000244e207224 */ /* 0x040fe200078e02ff */
[----:B------:R-:W-:Y:S01]  /*6460*/  SHF.R.S32.HI R83, RZ, 0x18, R83 ;  /* 0x00000018ff537819 */ /* 0x000fe20000011453 */
[----:B------:R-:W-:Y:S01]  /*6470*/  IMAD R33, R78, R37, RZ ;  /* 0x000000254e217224 */ /* 0x000fe200078e02ff */
[----:B------:R-:W-:Y:S01]  /*6480*/  SHF.R.S32.HI R85, RZ, 0x18, R85 ;  /* 0x00000018ff557819 */ /* 0x000fe20000011455 */
[----:B------:R-:W-:Y:S01]  /*6490*/  IMAD R35, R86, R82, R35 ;  /* 0x0000005256237224 */ /* 0x000fe200078e0223 */
[----:B------:R-:W-:Y:S01]  /*64a0*/  PRMT R84, R93, 0x8880, RZ ;  /* 0x000088805d547816 */ /* 0x000fe200000000ff */
[----:B------:R-:W-:Y:S01]  /*64b0*/  IMAD R34, R78, R38, RZ ;  /* 0x000000264e227224 */ /* 0x000fe200078e02ff */
[----:B------:R-:W-:Y:S01]  /*64c0*/  SHF.L.U32 R86, R96, 0x10, RZ ;  /* 0x0000001060567819 */ /* 0x000fe200000006ff */
[----:B------:R-:W-:Y:S01]  /*64d0*/  IMAD R32, R81, R82, R32 ;  /* 0x0000005251207224 */ /* 0x000fe200078e0220 */
[----:B------:R-:W-:Y:S01]  /*64e0*/  SHF.R.S32.HI R81, RZ, 0x18, R92 ;  /* 0x00000018ff517819 */ /* 0x000fe2000001145c */
[C---:B------:R-:W-:Y:S01]  /*64f0*/  IMAD R39, R78.reuse, R39, RZ ;  /* 0x000000274e277224 */ /* 0x040fe200078e02ff */
[----:B------:R-:W-:Y:S01]  /*6500*/  I2IP.S8.S32.SAT R115, R35, R30, RZ ;  /* 0x0000001e23737239 */ /* 0x000fe200000014ff */
[-C--:B------:R-:W-:Y:S02]  /*6510*/  IMAD R33, R83, R82.reuse, R33 ;  /* 0x0000005253217224 */ /* 0x080fe400078e0221 */
[----:B------:R-:W-:Y:S01]  /*6520*/  IMAD R34, R85, R82, R34 ;  /* 0x0000005255227224 */ /* 0x000fe200078e0222 */
[----:B------:R-:W-:Y:S01]  /*6530*/  I2IP.S8.S32.SAT R115, R29, R28, R115 ;  /* 0x0000001c1d737239 */ /* 0x000fe20000001473 */
[C---:B------:R-:W-:Y:S01]  /*6540*/  IMAD.U32 R83, R93.reuse, 0x10000, RZ ;  /* 0x000100005d537824 */ /* 0x040fe200078e00ff */
[----:B------:R-:W-:Y:S01]  /*6550*/  SHF.L.U32 R85, R93, 0x8, RZ ;  /* 0x000000085d557819 */ /* 0x000fe200000006ff */
[----:B------:R-:W-:Y:S01]  /*6560*/  IMAD R39, R81, R82, R39 ;  /* 0x0000005251277224 */ /* 0x000fe200078e0227 */
[----:B------:R-:W-:Y:S01]  /*6570*/  MOV R81, R84 ;  /* 0x0000005400517202 */ /* 0x000fe20000000f00 */
[C---:B------:R-:W-:Y:S01]  /*6580*/  IMAD R36, R78.reuse, R40, RZ ;  /* 0x000000284e247224 */ /* 0x040fe200078e02ff */
[----:B------:R-:W-:Y:S01]  /*6590*/  SHF.R.S32.HI R83, RZ, 0x18, R83 ;  /* 0x00000018ff537819 */ /* 0x000fe20000011453 */
[C---:B------:R-:W-:Y:S01]  /*65a0*/  IMAD R37, R78.reuse, R41, RZ ;  /* 0x000000294e257224 */ /* 0x040fe200078e02ff */
[----:B------:R-:W-:Y:S01]  /*65b0*/  SHF.R.S32.HI R85, RZ, 0x18, R85 ;  /* 0x00000018ff557819 */ /* 0x000fe20000011455 */
[C---:B------:R-:W-:Y:S01]  /*65c0*/  IMAD R38, R78.reuse, R42, RZ ;  /* 0x0000002a4e267224 */ /* 0x040fe200078e02ff */
[----:B------:R1:W-:Y:S01]  /*65d0*/  STS.128 [R172+0x8200], R112 ;  /* 0x00820070ac007388 */ /* 0x0003e20000000c00 */
[----:B------:R-:W-:Y:S01]  /*65e0*/  IMAD R36, R81, R82, R36 ;  /* 0x0000005251247224 */ /* 0x000fe200078e0224 */
[----:B------:R-:W-:Y:S01]  /*65f0*/  I2IP.S8.S32.SAT R120, R39, R34, RZ ;  /* 0x0000002227787239 */ /* 0x000fe200000014ff */
[-C--:B------:R-:W-:Y:S01]  /*6600*/  IMAD R37, R83, R82.reuse, R37 ;  /* 0x0000005253257224 */ /* 0x080fe200078e0225 */
[----:B------:R-:W-:Y:S01]  /*6610*/  SHF.R.S32.HI R84, RZ, 0x18, R93 ;  /* 0x00000018ff547819 */ /* 0x000fe2000001145d */
[----:B------:R-:W-:Y:S01]  /*6620*/  IMAD R43, R78, R43, RZ ;  /* 0x0000002b4e2b7224 */ /* 0x000fe200078e02ff */
[C---:B------:R-:W-:Y:S01]  /*6630*/  SHF.L.U32 R83, R94.reuse, 0x10, RZ ;  /* 0x000000105e537819 */ /* 0x040fe200000006ff */
[----:B------:R-:W-:Y:S01]  /*6640*/  IMAD R38, R85, R82, R38 ;  /* 0x0000005255267224 */ /* 0x000fe200078e0226 */
[----:B------:R-:W-:Y:S01]  /*6650*/  PRMT R81, R94, 0x8880, RZ ;  /* 0x000088805e517816 */ /* 0x000fe200000000ff */
[----:B------:R-:W-:Y:S01]  /*6660*/  IMAD R40, R78, R44, RZ ;  /* 0x0000002c4e287224 */ /* 0x000fe200078e02ff */
[----:B------:R-:W-:Y:S01]  /*6670*/  SHF.L.U32 R85, R94, 0x8, RZ ;  /* 0x000000085e557819 */ /* 0x000fe200000006ff */
[----:B------:R-:W-:Y:S01]  /*6680*/  IMAD R41, R78, R45, RZ ;  /* 0x0000002d4e297224 */ /* 0x000fe200078e02ff */
[----:B------:R-:W-:Y:S01]  /*6690*/  SHF.R.S32.HI R83, RZ, 0x18, R83 ;  /* 0x00000018ff537819 */ /* 0x000fe20000011453 */
[----:B------:R-:W-:Y:S01]  /*66a0*/  IMAD R43, R84, R82, R43 ;  /* 0x00000052542b7224 */ /* 0x000fe200078e022b */
[----:B------:R-:W-:Y:S01]  /*66b0*/  SHF.R.S32.HI R85, RZ, 0x18, R85 ;  /* 0x00000018ff557819 */ /* 0x000fe20000011455 */
[C---:B------:R-:W-:Y:S01]  /*66c0*/  IMAD R42, R78.reuse, R46, RZ ;  /* 0x0000002e4e2a7224 */ /* 0x040fe200078e02ff */
[----:B------:R-:W-:Y:S01]  /*66d0*/  I2IP.S8.S32.SAT R120, R33, R32, R120 ;  /* 0x0000002021787239 */ /* 0x000fe20000001478 */
[----:B------:R-:W-:Y:S01]  /*66e0*/  IMAD R40, R81, R82, R40 ;  /* 0x0000005251287224 */ /* 0x000fe200078e0228 */
[----:B------:R-:W-:Y:S01]  /*66f0*/  SHF.R.S32.HI R84, RZ, 0x18, R94 ;  /* 0x00000018ff547819 */ /* 0x000fe2000001145e */
[----:B------:R-:W-:Y:S01]  /*6700*/  IMAD R47, R78, R47, RZ ;  /* 0x0000002f4e2f7224 */ /* 0x000fe200078e02ff */
[----:B------:R-:W-:Y:S01]  /*6710*/  I2IP.S8.S32.SAT R121, R43, R38, RZ ;  /* 0x000000262b797239 */ /* 0x000fe200000014ff */
[-C--:B------:R-:W-:Y:S01]  /*6720*/  IMAD R41, R83, R82.reuse, R41 ;  /* 0x0000005253297224 */ /* 0x080fe200078e0229 */
[----:B------:R-:W-:Y:S01]  /*6730*/  PRMT R81, R95, 0x8880, RZ ;  /* 0x000088805f517816 */ /* 0x000fe200000000ff */
[-C--:B------:R-:W-:Y:S01]  /*6740*/  IMAD R42, R85, R82.reuse, R42 ;  /* 0x00000052552a7224 */ /* 0x080fe200078e022a */
[----:B------:R-:W-:Y:S01]  /*6750*/  SHF.L.U32 R83, R95, 0x10, RZ ;  /* 0x000000105f537819 */ /* 0x000fe200000006ff */
[----:B------:R-:W-:Y:S01]  /*6760*/  IMAD R47, R84, R82, R47 ;  /* 0x00000052542f7224 */ /* 0x000fe200078e022f */
[----:B------:R-:W-:Y:S01]  /*6770*/  I2IP.S8.S32.SAT R121, R37, R36, R121 ;  /* 0x0000002425797239 */ /* 0x000fe20000001479 */
[C---:B------:R-:W-:Y:S01]  /*6780*/  IMAD R44, R78.reuse, R48, RZ ;  /* 0x000000304e2c7224 */ /* 0x040fe200078e02ff */
[----:B------:R-:W-:Y:S01]  /*6790*/  SHF.R.S32.HI R83, RZ, 0x18, R83 ;  /* 0x00000018ff537819 */ /* 0x000fe20000011453 */
[----:B------:R-:W-:Y:S01]  /*67a0*/  IMAD.SHL.U32 R84, R95, 0x100, RZ ;  /* 0x000001005f547824 */ /* 0x000fe200078e00ff */
[----:B------:R-:W-:Y:S01]  /*67b0*/  I2IP.S8.S32.SAT R122, R47, R42, RZ ;  /* 0x0000002a2f7a7239 */ /* 0x000fe200000014ff */
[----:B------:R-:W-:Y:S01]  /*67c0*/  IMAD R45, R78, R49, RZ ;  /* 0x000000314e2d7224 */ /* 0x000fe200078e02ff */
[----:B------:R-:W-:Y:S01]  /*67d0*/  PRMT R85, R96, 0x8880, RZ ;  /* 0x0000888060557816 */ /* 0x000fe200000000ff */
[----:B------:R-:W-:Y:S01]  /*67e0*/  IMAD R44, R81, R82, R44 ;  /* 0x00000052512c7224 */ /* 0x000fe200078e022c */
[----:B------:R-:W-:Y:S01]  /*67f0*/  SHF.R.S32.HI R81, RZ, 0x18, R84 ;  /* 0x00000018ff517819 */ /* 0x000fe20000011454 */
[C---:B------:R-:W-:Y:S01]  /*6800*/  IMAD R46, R78.reuse, R50, RZ ;  /* 0x000000324e2e7224 */ /* 0x040fe200078e02ff */
[----:B------:R-:W-:Y:S01]  /*6810*/  I2IP.S8.S32.SAT R122, R41, R40, R122 ;  /* 0x00000028297a7239 */ /* 0x000fe2000000147a */
[----:B------:R-:W-:Y:S01]  /*6820*/  IMAD R45, R83, R82, R45 ;  /* 0x00000052532d7224 */ /* 0x000fe200078e022d */
[----:B------:R-:W-:Y:S01]  /*6830*/  SHF.R.S32.HI R83, RZ, 0x18, R95 ;  /* 0x00000018ff537819 */ /* 0x000fe2000001145f */
[----:B------:R-:W-:Y:S01]  /*6840*/  IMAD R51, R78, R51, RZ ;  /* 0x000000334e337224 */ /* 0x000fe200078e02ff */
[----:B------:R-:W-:Y:S01]  /*6850*/  SHF.L.U32 R84, R96, 0x8, RZ ;  /* 0x0000000860547819 */ /* 0x000fe200000006ff */
[C---:B------:R-:W-:Y:S02]  /*6860*/  IMAD R48, R78.reuse, R52, RZ ;  /* 0x000000344e307224 */ /* 0x040fe400078e02ff */
[-C--:B------:R-:W-:Y:S01]  /*6870*/  IMAD R46, R81, R82.reuse, R46 ;  /* 0x00000052512e7224 */ /* 0x080fe200078e022e */
[----:B------:R-:W-:Y:S01]  /*6880*/  SHF.R.S32.HI R81, RZ, 0x18, R86 ;  /* 0x00000018ff517819 */ /* 0x000fe20000011456 */
[C---:B------:R-:W-:Y:S01]  /*6890*/  IMAD R49, R78.reuse, R53, RZ ;  /* 0x000000354e317224 */ /* 0x040fe200078e02ff */
[----:B------:R-:W-:Y:S01]  /*68a0*/  SHF.R.S32.HI R86, RZ, 0x18, R99 ;  /* 0x00000018ff567819 */ /* 0x000fe20000011463 */
[----:B------:R-:W-:Y:S01]  /*68b0*/  IMAD R51, R83, R82, R51 ;  /* 0x0000005253337224 */ /* 0x000fe200078e0233 */
[----:B------:R-:W-:Y:S01]  /*68c0*/  SHF.R.S32.HI R83, RZ, 0x18, R84 ;  /* 0x00000018ff537819 */ /* 0x000fe20000011454 */
[C---:B------:R-:W-:Y:S01]  /*68d0*/  IMAD R50, R78.reuse, R54, RZ ;  /* 0x000000364e327224 */ /* 0x040fe200078e02ff */
[----:B------:R-:W-:Y:S01]  /*68e0*/  SHF.R.S32.HI R84, RZ, 0x18, R96 ;  /* 0x00000018ff547819 */ /* 0x000fe20000011460 */
[----:B------:R-:W-:Y:S01]  /*68f0*/  IMAD R48, R85, R82, R48 ;  /* 0x0000005255307224 */ /* 0x000fe200078e0230 */
[----:B------:R-:W-:Y:S01]  /*6900*/  I2IP.S8.S32.SAT R123, R51, R46, RZ ;  /* 0x0000002e337b7239 */ /* 0x000fe200000014ff */
[C---:B------:R-:W-:Y:S01]  /*6910*/  IMAD R55, R78.reuse, R55, RZ ;  /* 0x000000374e377224 */ /* 0x040fe200078e02ff */
[----:B------:R-:W-:Y:S01]  /*6920*/  SHF.L.U32 R85, R97, 0x10, RZ ;  /* 0x0000001061557819 */ /* 0x000fe200000006ff */
[----:B------:R-:W-:Y:S01]  /*6930*/  IMAD R49, R81, R82, R49 ;  /* 0x0000005251317224 */ /* 0x000fe200078e0231 */
[----:B------:R-:W-:Y:S01]  /*6940*/  PRMT R81, R97, 0x8880, RZ ;  /* 0x0000888061517816 */ /* 0x000fe200000000ff */
[----:B------:R-:W-:Y:S01]  /*6950*/  IMAD R52, R78, R56, RZ ;  /* 0x000000384e347224 */ /* 0x000fe200078e02ff */
[----:B------:R-:W-:Y:S01]  /*6960*/  I2IP.S8.S32.SAT R123, R45, R44, R123 ;  /* 0x0000002c2d7b7239 */ /* 0x000fe2000000147b */
[-C--:B------:R-:W-:Y:S01]  /*6970*/  IMAD R50, R83, R82.reuse, R50 ;  /* 0x0000005253327224 */ /* 0x080fe200078e0232 */
[----:B------:R-:W-:Y:S01]  /*6980*/  SHF.R.S32.HI R83, RZ, 0x18, R85 ;  /* 0x00000018ff537819 */ /* 0x000fe20000011455 */
[-C--:B------:R-:W-:Y:S01]  /*6990*/  IMAD R55, R84, R82.reuse, R55 ;  /* 0x0000005254377224 */ /* 0x080fe200078e0237 */
[----:B------:R-:W-:Y:S01]  /*69a0*/  PRMT R85, R98, 0x8880, RZ ;  /* 0x0000888062557816 */ /* 0x000fe200000000ff */
[----:B------:R-:W-:Y:S01]  /*69b0*/  IMAD R52, R81, R82, R52 ;  /* 0x0000005251347224 */ /* 0x000fe200078e0234 */
[----:B------:R-:W-:Y:S01]  /*69c0*/  SHF.L.U32 R81, R97, 0x8, RZ ;  /* 0x0000000861517819 */ /* 0x000fe200000006ff */
[C---:B------:R-:W-:Y:S01]  /*69d0*/  IMAD R53, R78.reuse, R57, RZ ;  /* 0x000000394e357224 */ /* 0x040fe200078e02ff */
[----:B------:R1:W-:Y:S01]  /*69e0*/  STS.128 [R171+0x8200], R120 ;  /* 0x00820078ab007388 */ /* 0x0003e20000000c00 */
[----:B------:R-:W-:Y:S01]  /*69f0*/  IMAD R54, R78, R58, RZ ;  /* 0x0000003a4e367224 */ /* 0x000fe200078e02ff */
[----:B------:R-:W-:Y:S01]  /*6a00*/  SHF.R.S32.HI R81, RZ, 0x18, R81 ;  /* 0x00000018ff517819 */ /* 0x000fe20000011451 */
[----:B------:R-:W-:Y:S01]  /*6a10*/  IMAD R53, R83, R82, R53 ;  /* 0x0000005253357224 */ /* 0x000fe200078e0235 */
[----:B------:R-:W-:Y:S01]  /*6a20*/  SHF.L.U32 R84, R98, 0x10, RZ ;  /* 0x0000001062547819 */ /* 0x000fe200000006ff */
[C---:B------:R-:W-:Y:S01]  /*6a30*/  IMAD R59, R78.reuse, R59, RZ ;  /* 0x0000003b4e3b7224 */ /* 0x040fe200078e02ff */
[----:B------:R-:W-:Y:S01]  /*6a40*/  SHF.R.S32.HI R83, RZ, 0x18, R97 ;  /* 0x00000018ff537819 */ /* 0x000fe20000011461 */
[C---:B------:R-:W-:Y:S01]  /*6a50*/  IMAD R56, R78.reuse, R60, RZ ;  /* 0x0000003c4e387224 */ /* 0x040fe200078e02ff */
[----:B------:R-:W-:Y:S01]  /*6a60*/  I2IP.S8.S32.SAT R124, R55, R50, RZ ;  /* 0x00000032377c7239 */ /* 0x000fe200000014ff */
[----:B------:R-:W-:Y:S01]  /*6a70*/  IMAD R54, R81, R82, R54 ;  /* 0x0000005251367224 */ /* 0x000fe200078e0236 */
[----:B------:R-:W-:Y:S01]  /*6a80*/  SHF.R.S32.HI R84, RZ, 0x18, R84 ;  /* 0x00000018ff547819 */ /* 0x000fe20000011454 */
[----:B------:R-:W-:Y:S01]  /*6a90*/  IMAD R57, R78, R61, RZ ;  /* 0x0000003d4e397224 */ /* 0x000fe200078e02ff */
[----:B------:R-:W-:Y:S01]  /*6aa0*/  I2IP.S8.S32.SAT R124, R49, R48, R124 ;  /* 0x00000030317c7239 */ /* 0x000fe2000000147c */
[-C--:B------:R-:W-:Y:S01]  /*6ab0*/  IMAD R59, R83, R82.reuse, R59 ;  /* 0x00000052533b7224 */ /* 0x080fe200078e023b */
[----:B------:R-:W-:Y:S01]  /*6ac0*/  PRMT R83, R99, 0x8880, RZ ;  /* 0x0000888063537816 */ /* 0x000fe200000000ff */
[-C--:B------:R-:W-:Y:S01]  /*6ad0*/  IMAD R56, R85, R82.reuse, R56 ;  /* 0x0000005255387224 */ /* 0x080fe200078e0238 */
[----:B------:R-:W-:Y:S01]  /*6ae0*/  SHF.R.S32.HI R81, RZ, 0x18, R98 ;  /* 0x00000018ff517819 */ /* 0x000fe20000011462 */
[----:B------:R-:W-:Y:S01]  /*6af0*/  IMAD R57, R84, R82, R57 ;  /* 0x0000005254397224 */ /* 0x000fe200078e0239 */
[----:B------:R-:W-:Y:S01]  /*6b00*/  I2IP.S8.S32.SAT R125, R59, R54, RZ ;  /* 0x000000363b7d7239 */ /* 0x000fe200000014ff */
[C---:B------:R-:W-:Y:S01]  /*6b10*/  IMAD R58, R78.reuse, R62, RZ ;  /* 0x0000003e4e3a7224 */ /* 0x040fe200078e02ff */
[C---:B------:R-:W-:Y:S01]  /*6b20*/  SHF.L.U32 R85, R99.reuse, 0x8, RZ ;  /* 0x0000000863557819 */ /* 0x040fe200000006ff */
[----:B------:R-:W-:Y:S01]  /*6b30*/  IMAD.U32 R84, R99, 0x10000, RZ ;  /* 0x0001000063547824 */ /* 0x000fe200078e00ff */
[----:B------:R-:W-:Y:S01]  /*6b40*/  I2IP.S8.S32.SAT R125, R53, R52, R125 ;  /* 0x00000034357d7239 */ /* 0x000fe2000000147d */
[C---:B------:R-:W-:Y:S01]  /*6b50*/  IMAD R63, R78.reuse, R63, RZ ;  /* 0x0000003f4e3f7224 */ /* 0x040fe200078e02ff */
[----:B------:R-:W-:Y:S01]  /*6b60*/  SHF.R.S32.HI R85, RZ, 0x18, R85 ;  /* 0x00000018ff557819 */ /* 0x000fe20000011455 */
[C---:B------:R-:W-:Y:S01]  /*6b70*/  IMAD R60, R78.reuse, R64, RZ ;  /* 0x000000404e3c7224 */ /* 0x040fe200078e02ff */
[----:B------:R-:W-:Y:S01]  /*6b80*/  SHF.R.S32.HI R84, RZ, 0x18, R84 ;  /* 0x00000018ff547819 */ /* 0x000fe20000011454 */
[-C--:B------:R-:W-:Y:S02]  /*6b90*/  IMAD R58, R87, R82.reuse, R58 ;  /* 0x00000052573a7224 */ /* 0x080fe400078e023a */
[C---:B------:R-:W-:Y:S02]  /*6ba0*/  IMAD R61, R78.reuse, R65, RZ ;  /* 0x000000414e3d7224 */ /* 0x040fe400078e02ff */
[-C--:B------:R-:W-:Y:S02]  /*6bb0*/  IMAD R63, R81, R82.reuse, R63 ;  /* 0x00000052513f7224 */ /* 0x080fe400078e023f */
[----:B------:R-:W-:Y:S02]  /*6bc0*/  IMAD R60, R83, R82, R60 ;  /* 0x00000052533c7224 */ /* 0x000fe400078e023c */
[----:B------:R-:W-:Y:S01]  /*6bd0*/  IMAD R62, R78, R66, RZ ;  /* 0x000000424e3e7224 */ /* 0x000fe200078e02ff */
[----:B------:R-:W-:Y:S01]  /*6be0*/  I2IP.S8.S32.SAT R126, R63, R58, RZ ;  /* 0x0000003a3f7e7239 */ /* 0x000fe200000014ff */
[----:B------:R-:W-:Y:S02]  /*6bf0*/  IMAD R61, R84, R82, R61 ;  /* 0x00000052543d7224 */ /* 0x000fe400078e023d */
[----:B------:R-:W-:Y:S01]  /*6c00*/  IMAD R67, R78, R67, RZ ;  /* 0x000000434e437224 */ /* 0x000fe200078e02ff */
[----:B------:R-:W-:Y:S01]  /*6c10*/  I2IP.S8.S32.SAT R126, R57, R56, R126 ;  /* 0x00000038397e7239 */ /* 0x000fe2000000147e */
[-C--:B------:R-:W-:Y:S02]  /*6c20*/  IMAD R62, R85, R82.reuse, R62 ;  /* 0x00000052553e7224 */ /* 0x080fe400078e023e */
[----:B------:R-:W-:Y:S05]  /*6c30*/  IMAD R67, R86, R82, R67 ;  /* 0x0000005256437224 */ /* 0x000fea00078e0243 */
[----:B------:R-:W-:Y:S04]  /*6c40*/  I2IP.S8.S32.SAT R127, R67, R62, RZ ;  /* 0x0000003e437f7239 */ /* 0x000fe800000014ff */
[----:B------:R-:W-:Y:S05]  /*6c50*/  I2IP.S8.S32.SAT R127, R61, R60, R127 ;  /* 0x0000003c3d7f7239 */ /* 0x000fea000000147f */
[----:B------:R1:W-:Y:S01]  /*6c60*/  STS.128 [R170+0x8200], R124 ;  /* 0x0082007caa007388 */ /* 0x0003e20000000c00 */
[----:B------:R-:W-:Y:S01]  /*6c70*/  @!PT LDS RZ, [RZ] ;  /* 0x00000000fffff984 */ /* 0x000fe20000000800 */
[----:B------:R-:W-:Y:S01]  /*6c80*/  @!PT LDS RZ, [RZ] ;  /* 0x00000000fffff984 */ /* 0x000fe20000000800 */
[----:B------:R-:W-:Y:S01]  /*6c90*/  @!PT LDS RZ, [RZ] ;  /* 0x00000000fffff984 */ /* 0x000fe20000000800 */
[----:B------:R-:W-:Y:S01]  /*6ca0*/  @!PT LDS RZ, [RZ] ;  /* 0x00000000fffff984 */ /* 0x000fe20000000800 */
[----:B------:R2:W-:Y:S07]  /*6cb0*/  MEMBAR.ALL.CTA ;  /* 0x0000000000007992 */ /* 0x0005ee0000008000 */
[----:B--2---:R-:W2:Y:S02]  /*6cc0*/  FENCE.VIEW.ASYNC.S ;  /* 0x00000000000073c6 */ /* 0x004ea40000000000 */
[----:B--2---:R-:W-:Y:S06]  /*6cd0*/  BAR.SYNC.DEFER_BLOCKING 0x1, 0x80 ;  /* 0x0042000000007b1d */ /* 0x004fec0000010000 */
[----:B------:R-:W-:Y:S05]  /*6ce0*/  @P0 BRA `(.L_x_96) ;  /* 0x0000000000280947 */ /* 0x000fea0003800000 */
[----:B------:R-:W-:Y:S02]  /*6cf0*/  UIADD3 UR4, UPT, UPT, UR49, 0x8200, URZ ;  /* 0x0000820031047890 */ /* 0x000fe4000fffe0ff */
[----:B------:R-:W-:Y:S01]  /*6d00*/  UIADD3 UR6, UP0, UPT, UR52, 0x680, URZ ;  /* 0x0000068034067890 */ /* 0x000fe2000ff1e0ff */
[----:B------:R-:W-:Y:S03]  /*6d10*/  UMOV UR43, UR36 ;  /* 0x00000024002b7c82 */ /* 0x000fe60008000000 */
[----:B------:R-:W-:Y:S01]  /*6d20*/  MOV R166, UR4 ;  /* 0x0000000400a67c02 */ /* 0x000fe20008000f00 */
[----:B------:R-:W-:Y:S03]  /*6d30*/  UIADD3.X UR7, UPT, UPT, URZ, UR53, URZ, UP0, !UPT ;  /* 0x00000035ff077290 */ /* 0x000fe600087fe4ff */
[----:B------:R-:W-:Y:S11]  /*6d40*/  R2UR UR40, R166 ;  /* 0x00000000a62872ca */ /* 0x000ff600000e0000 */
[----:B------:R-:W-:Y:S02]  /*6d50*/  @!UPT UIADD3 URZ, UPT, UPT, URZ, URZ, URZ ;  /* 0x000000fffffff290 */ /* 0x000fe4000fffe0ff */
[----:B------:R2:W-:Y:S01]  /*6d60*/  UTMASTG.3D [UR40], [UR6] ;  /* 0x00000028060073b5 */ /* 0x0005e20008010000 */
[----:B------:R0:W-:Y:S01]  /*6d70*/  UTMACMDFLUSH ;  /* 0x00000000000079b7 */ /* 0x0001e20000000000 */
[----:B--2---:R-:W-:Y:S04]  /*6d80*/  DEPBAR.LE SB0, 0x1 ;  /* 0x000080400000791a */ /* 0x004fe80000000000 */
.L_x_96:
[----:B------:R-:W-:Y:S05]  /*6d90*/  BSYNC.RECONVERGENT B0 ;  /* 0x0000000000007941 */ /* 0x000fea0003800200 */
.L_x_95:
[----:B------:R-:W-:Y:S06]  /*6da0*/  BAR.SYNC.DEFER_BLOCKING 0x1, 0x80 ;  /* 0x0042000000007b1d */ /* 0x000fec0000010000 */
[----:B------:R-:W2:Y:S01]  /*6db0*/  @P6 SYNCS.PHASECHK.TRANS64.TRYWAIT P0, [R118+URZ+0x30], R119 ;  /* 0x00003077760065a7 */ /* 0x000ea200080011ff */
[----:B------:R-:W-:Y:S01]  /*6dc0*/  BSSY B1, `(.L_x_97) ;  /* 0x0000023000017945 */ /* 0x000fe20003800000 */
[----:B--2---:R-:W-:Y:S03]  /*6dd0*/  @P6 SEL R109, RZ, 0x1, !P0 ;  /* 0x00000001ff6d6807 */ /* 0x004fe60004000000 */
[----:B------:R-:W-:Y:S05]  /*6de0*/  @!P6 BRA `(.L_x_98) ;  /* 0x000000000080e947 */ /* 0x000fea0003800000 */
[----:B------:R-:W-:Y:S01]  /*6df0*/  ISETP.NE.AND P1, PT, R110, RZ, PT ;  /* 0x000000ff6e00720c */ /* 0x000fe20003f25270 */
[----:B------:R-:W-:Y:S01]  /*6e00*/  BSSY B0, `(.L_x_99) ;  /* 0x000000a000007945 */ /* 0x000fe20003800000 */
[----:B------:R-:W-:Y:S11]  /*6e10*/  ISETP.NE.AND P0, PT, R109, RZ, PT ;  /* 0x000000ff6d00720c */ /* 0x000ff60003f05270 */
[----:B------:R-:W-:Y:S04]  /*6e20*/  @P1 IMAD R5, R160, 0x2000, R111 ;  /* 0x00002000a0051824 */ /* 0x000fe800078e026f */
[--C-:B------:R-:W-:Y:S01]  /*6e30*/  @P1 IMAD.IADD R4, R165, 0x1, R5.reuse ;  /* 0x00000001a5041824 */ /* 0x100fe200078e0205 */
[----:B------:R-:W-:Y:S01]  /*6e40*/  @P1 IADD3 R2, PT, PT, R164, R5, RZ ;  /* 0x00000005a4021210 */ /* 0x000fe20007ffe0ff */
[----:B------:R-:W-:Y:S01]  /*6e50*/  @P1 IMAD.IADD R0, R116, 0x1, R5 ;  /* 0x0000000174001824 */ /* 0x000fe200078e0205 */
[----:B------:R-:W-:Y:S06]  /*6e60*/  @P0 BRA `(.L_x_100) ;  /* 0x00000000000c0947 */ /* 0x000fec0003800000 */
[----:B------:R-:W-:Y:S04]  /*6e70*/  SHF.L.U32 R3, R159, 0x1f, RZ ;  /* 0x0000001f9f037819 */ /* 0x000fe800000006ff */
[----:B------:R-:W2:Y:S02]  /*6e80*/  SYNCS.PHASECHK.TRANS64.TRYWAIT P0, [R118+URZ+0x30], R3 ;  /* 0x00003003760075a7 */ /* 0x000ea400080011ff */
[----:B--2---:R-:W-:Y:S05]  /*6e90*/  @!P0 BRA `(.L_x_101) ;  /* 0x0000004800e88947 */ /* 0x004fea0003800000 */
.L_x_100:
[----:B------:R-:W-:Y:S05]  /*6ea0*/  BSYNC B0 ;  /* 0x0000000000007941 */ /* 0x000fea0003800000 */
.L_x_99:
[----:B------:R-:W-:Y:S01]  /*6eb0*/  ISETP.NE.AND P0, PT, R110, RZ, PT ;  /* 0x000000ff6e00720c */ /* 0x000fe20003f05270 */
[----:B--2---:R-:W-:Y:S02]  /*6ec0*/  VIADD R118, R118, 0x50 ;  /* 0x0000005076767836 */ /* 0x004fe40000000000 */
[----:B------:R-:W-:Y:S02]  /*6ed0*/  IMAD.U32 R3, RZ, RZ, UR37 ;  /* 0x00000025ff037e24 */ /* 0x000fe4000f8e00ff */
[----:B------:R-:W-:Y:S03]  /*6ee0*/  VIADD R160, R160, 0x1 ;  /* 0x00000001a0a07836 */ /* 0x000fe60000000000 */
[----:B------:R-:W-:Y:S05]  /*6ef0*/  PRMT R3, R3, 0x654, R118 ;  /* 0x0000065403037816 */ /* 0x000fea0000000076 */
[----:B------:R2:W3:Y:S04]  /*6f00*/  @P0 LDS.128 R100, [R5+0x200] ;  /* 0x0002000005640984 */ /* 0x0004e80000000c00 */
[----:B------:R2:W4:Y:S04]  /*6f10*/  @P0 LDS.128 R88, [R4+0x200] ;  /* 0x0002000004580984 */ /* 0x0005280000000c00 */
        /* <DEDUP_REMOVED lines=9> */
[----:B------:R-:W-:Y:S02]  /*6fb0*/  SEL R6, RZ, 0x1, P0 ;  /* 0x00000001ff067807 */ /* 0x000fe40000000000 */
[----:B------:R-:W-:Y:S02]  /*6fc0*/  SEL R160, R160, RZ, P0 ;  /* 0x000000ffa0a07207 */ /* 0x000fe40000000000 */
[----:B------:R-:W-:Y:S01]  /*6fd0*/  LOP3.LUT R159, R159, R6, RZ, 0x3c, !PT ;  /* 0x000000069f9f7212 */ /* 0x000fe200078e3cff */
[----:B-----5:R2:W-:Y:S06]  /*6fe0*/  SYNCS.ARRIVE.TRANS64.RED.A1T0 RZ, [R3+URZ], RZ ;  /* 0x000000ff03ff79a7 */ /* 0x0205ec00081004ff */
.L_x_98:
[----:B------:R-:W-:Y:S05]  /*6ff0*/  BSYNC B1 ;  /* 0x0000000000017941 */ /* 0x000fea0003800000 */
.L_x_97:
[----:B--2---:R-:W-:Y:S05]  /*7000*/  VIADD R3, R80, 0x40 ;  /* 0x0000004050037836 */ /* 0x004fea0000000000 */
[----:B------:R-:W-:Y:S04]  /*7010*/  SHF.R.U32.HI R3, RZ, 0x15, R3 ;  /* 0x00000015ff037819 */ /* 0x000fe80000011603 */
[----:B------:R-:W-:Y:S11]  /*7020*/  LOP3.LUT P0, RZ, R3, 0x3, R154, 0x48, !PT ;  /* 0x0000000303ff7812 */ /* 0x000ff6000780489a */
[----:B------:R-:W-:Y:S02]  /*7030*/  @!UPT UIADD3 URZ, UPT, UPT, URZ, URZ, URZ ;  /* 0x000000fffffff290 */ /* 0x000fe4000fffe0ff */
[----:B------:R-:W-:Y:S05]  /*7040*/  @!P0 BRA `(.L_x_102) ;  /* 0x0000000000408947 */ /* 0x000fea0003800000 */
[----:B------:R-:W2:Y:S01]  /*7050*/  LDCU.64 UR8, c[0x4][0x78] ;  /* 0x01000f00ff0877ac */ /* 0x000ea20008000a00 */
[----:B------:R-:W-:Y:S01]  /*7060*/  MOV R3, 0x0 ;  /* 0x0000000000037802 */ /* 0x000fe20000000f00 */
[----:B------:R-:W-:Y:S02]  /*7070*/  HFMA2 R12, -RZ, RZ, 0, 5.9604644775390625e-08 ;  /* 0x00000001ff0c7431 */ /* 0x000fe400000001ff */
[----:B------:R-:W-:Y:S02]  /*7080*/  IMAD.MOV.U32 R8, RZ, RZ, 0x192 ;  /* 0x00000192ff087424 */ /* 0x000fe400078e00ff */
[----:B------:R-:W-:Y:S01]  /*7090*/  IMAD.MOV.U32 R13, RZ, RZ, RZ ;  /* 0x000000ffff0d7224 */ /* 0x000fe200078e00ff */
[----:B------:R-:W5:Y:S01]  /*70a0*/  LDCU.64 UR6, c[0x4][0x80] ;  /* 0x01001000ff0677ac */ /* 0x000f620008000a00 */
[----:B------:R-:W1:Y:S01]  /*70b0*/  LDC.64 R2, c[0x4][R3] ;  /* 0x0100000003027b82 */ /* 0x000e620000000a00 */
[----:B------:R-:W3:Y:S01]  /*70c0*/  LDCU.64 UR4, c[0x4][0x18] ;  /* 0x01000300ff0477ac */ /* 0x000ee20008000a00 */
[----:B--2---:R-:W-:Y:S01]  /*70d0*/  MOV R5, UR9 ;  /* 0x0000000900057c02 */ /* 0x004fe20008000f00 */
[----:B------:R-:W-:Y:S01]  /*70e0*/  IMAD.U32 R4, RZ, RZ, UR8 ;  /* 0x00000008ff047e24 */ /* 0x000fe2000f8e00ff */
[----:B-----5:R-:W-:Y:S01]  /*70f0*/  MOV R7, UR7 ;  /* 0x0000000700077c02 */ /* 0x020fe20008000f00 */
[----:B------:R-:W-:Y:S01]  /*7100*/  IMAD.U32 R6, RZ, RZ, UR6 ;  /* 0x00000006ff067e24 */ /* 0x000fe2000f8e00ff */
[----:B---3--:R-:W-:Y:S01]  /*7110*/  MOV R11, UR5 ;  /* 0x00000005000b7c02 */ /* 0x008fe20008000f00 */
[----:B------:R-:W-:Y:S02]  /*7120*/  IMAD.U32 R10, RZ, RZ, UR4 ;  /* 0x00000004ff0a7e24 */ /* 0x000fe4000f8e00ff */
[----:B------:R-:W-:Y:S07]  /*7130*/  LEPC R20, `(.L_x_102) ;  /* 0x000000001014794e */ /* 0x000fee0000000000 */
[----:B-1--4-:R-:W-:Y:S05]  /*7140*/  CALL.ABS.NOINC R2 ;  /* 0x0000000002007343 */ /* 0x012fea0003c00000 */
.L_x_102:
[----:B------:R-:W-:Y:S05]  /*7150*/  WARPSYNC.ALL ;  /* 0x0000000000007948 */ /* 0x000fea0003800000 */
[----:B------:R-:W-:Y:S01]  /*7160*/  R2UR UR4, R80 ;  /* 0x00000000500472ca */ /* 0x000fe200000e0000 */
[----:B------:R-:W-:Y:S01]  /*7170*/  BSSY.RECONVERGENT B0, `(.L_x_103) ;  /* 0x000011c000007945 */ /* 0x000fe20003800200 */
[C---:B---3--:R-:W-:Y:S02]  /*7180*/  PRMT R81, R100.reuse, 0x8880, RZ ;  /* 0x0000888064517816 */ /* 0x048fe400000000ff */
[C---:B------:R-:W-:Y:S02]  /*7190*/  SHF.L.U32 R84, R100.reuse, 0x8, RZ ;  /* 0x0000000864547819 */ /* 0x040fe400000006ff */
[----:B------:R-:W-:Y:S02]  /*71a0*/  SHF.L.U32 R83, R100, 0x10, RZ ;  /* 0x0000001064537819 */ /* 0x000fe400000006ff */
[----:B------:R-:W-:Y:S02]  /*71b0*/  SHF.R.S32.HI R84, RZ, 0x18, R84 ;  /* 0x00000018ff547819 */ /* 0x000fe40000011454 */
[----:B------:R-:W-:Y:S02]  /*71c0*/  SHF.R.S32.HI R83, RZ, 0x18, R83 ;  /* 0x00000018ff537819 */ /* 0x000fe40000011453 */
[----:B------:R-:W-:Y:S01]  /*71d0*/  ISETP.NE.AND P0, PT, R167, RZ, PT ;  /* 0x000000ffa700720c */ /* 0x000fe20003f05270 */
[----:B------:R-:W2:Y:S01]  /*71e0*/  LDTM.x64 R4, tmem[UR4+0x40] ;  /* 0x00004004000479ee */ /* 0x000ea20008340000 */
[----:B------:R-:W-:Y:S01]  /*71f0*/  ISETP.NE.AND P6, PT, R117, RZ, PT ;  /* 0x000000ff7500720c */ /* 0x000fe20003fc5270 */
[C---:B--2---:R-:W-:Y:S02]  /*7200*/  IMAD R0, R78.reuse, R4, RZ ;  /* 0x000000044e007224 */ /* 0x044fe400078e02ff */
[C---:B------:R-:W-:Y:S02]  /*7210*/  IMAD R3, R78.reuse, R6, RZ ;  /* 0x000000064e037224 */ /* 0x040fe400078e02ff */
[C---:B------:R-:W-:Y:S02]  /*7220*/  IMAD R4, R78.reuse, R8, RZ ;  /* 0x000000084e047224 */ /* 0x040fe400078e02ff */
[C---:B------:R-:W-:Y:S02]  /*7230*/  IMAD R6, R78.reuse, R10, RZ ;  /* 0x0000000a4e067224 */ /* 0x040fe400078e02ff */
[C---:B------:R-:W-:Y:S02]  /*7240*/  IMAD R2, R78.reuse, R5, RZ ;  /* 0x000000054e027224 */ /* 0x040fe400078e02ff */
[C---:B------:R-:W-:Y:S02]  /*7250*/  IMAD R8, R78.reuse, R12, RZ ;  /* 0x0000000c4e087224 */ /* 0x040fe400078e02ff */
[C---:B------:R-:W-:Y:S02]  /*7260*/  IMAD R10, R78.reuse, R14, RZ ;  /* 0x0000000e4e0a7224 */ /* 0x040fe400078e02ff */
[C---:B------:R-:W-:Y:S02]  /*7270*/  IMAD R5, R78.reuse, R9, RZ ;  /* 0x000000094e057224 */ /* 0x040fe400078e02ff */
[----:B------:R-:W-:Y:S01]  /*7280*/  IMAD R0, R81, R82, R0 ;  /* 0x0000005251007224 */ /* 0x000fe200078e0200 */
[----:B------:R-:W-:Y:S01]  /*7290*/  SHF.L.U32 R81, R101, 0x8, RZ ;  /* 0x0000000865517819 */ /* 0x000fe200000006ff */
[C---:B------:R-:W-:Y:S02]  /*72a0*/  IMAD R12, R78.reuse, R16, RZ ;  /* 0x000000104e0c7224 */ /* 0x040fe400078e02ff */
[C---:B------:R-:W-:Y:S01]  /*72b0*/  IMAD R14, R78.reuse, R18, RZ ;  /* 0x000000124e0e7224 */ /* 0x040fe200078e02ff */
[----:B------:R-:W-:Y:S01]  /*72c0*/  SHF.R.S32.HI R81, RZ, 0x18, R81 ;  /* 0x00000018ff517819 */ /* 0x000fe20000011451 */
[C---:B------:R-:W-:Y:S02]  /*72d0*/  IMAD R9, R78.reuse, R13, RZ ;  /* 0x0000000d4e097224 */ /* 0x040fe400078e02ff */
[C---:B------:R-:W-:Y:S02]  /*72e0*/  IMAD R16, R78.reuse, R20, RZ ;  /* 0x000000144e107224 */ /* 0x040fe400078e02ff */
[C---:B------:R-:W-:Y:S02]  /*72f0*/  IMAD R18, R78.reuse, R22, RZ ;  /* 0x000000164e127224 */ /* 0x040fe400078e02ff */
[C---:B------:R-:W-:Y:S02]  /*7300*/  IMAD R13, R78.reuse, R17, RZ ;  /* 0x000000114e0d7224 */ /* 0x040fe400078e02ff */
[C---:B------:R-:W-:Y:S02]  /*7310*/  IMAD R20, R78.reuse, R24, RZ ;  /* 0x000000184e147224 */ /* 0x040fe400078e02ff */
[C---:B------:R-:W-:Y:S02]  /*7320*/  IMAD R22, R78.reuse, R26, RZ ;  /* 0x0000001a4e167224 */ /* 0x040fe400078e02ff */
[----:B------:R-:W-:Y:S01]  /*7330*/  IMAD R2, R83, R82, R2 ;  /* 0x0000005253027224 */ /* 0x000fe200078e0202 */
[----:B------:R-:W-:Y:S01]  /*7340*/  SHF.R.S32.HI R83, RZ, 0x18, R101 ;  /* 0x00000018ff537819 */ /* 0x000fe20000011465 */
[C---:B------:R-:W-:Y:S02]  /*7350*/  IMAD R17, R78.reuse, R21, RZ ;  /* 0x000000154e117224 */ /* 0x040fe400078e02ff */
[C---:B------:R-:W-:Y:S02]  /*7360*/  IMAD R24, R78.reuse, R28, RZ ;  /* 0x0000001c4e187224 */ /* 0x040fe400078e02ff */
[C---:B------:R-:W-:Y:S02]  /*7370*/  IMAD R26, R78.reuse, R30, RZ ;  /* 0x0000001e4e1a7224 */ /* 0x040fe400078e02ff */
[C---:B------:R-:W-:Y:S02]  /*7380*/  IMAD R21, R78.reuse, R25, RZ ;  /* 0x000000194e157224 */ /* 0x040fe400078e02ff */
[C---:B------:R-:W-:Y:S02]  /*7390*/  IMAD R28, R78.reuse, R32, RZ ;  /* 0x000000204e1c7224 */ /* 0x040fe400078e02ff */
[----:B------:R-:W-:Y:S02]  /*73a0*/  IMAD R30, R78, R34, RZ ;  /* 0x000000224e1e7224 */ /* 0x000fe400078e02ff */
[----:B------:R-:W-:Y:S02]  /*73b0*/  IMAD R3, R84, R82, R3 ;  /* 0x0000005254037224 */ /* 0x000fe400078e0203 */
[C---:B------:R-:W-:Y:S02]  /*73c0*/  IMAD R25, R78.reuse, R29, RZ ;  /* 0x0000001d4e197224 */ /* 0x040fe400078e02ff */
        /* <DEDUP_REMOVED lines=14> */
[C---:B------:R-:W-:Y:S01]  /*74b0*/  IMAD R60, R78.reuse, R64, RZ ;  /* 0x000000404e3c7224 */ /* 0x040fe200078e02ff */
[----:B------:R-:W-:Y:S01]  /*74c0*/  SHF.R.S32.HI R64, RZ, 0x18, R100 ;  /* 0x00000018ff407819 */ /* 0x000fe20000011464 */
[C---:B------:R-:W-:Y:S02]  /*74d0*/  IMAD R34, R78.reuse, R38, RZ ;  /* 0x000000264e227224 */ /* 0x040fe400078e02ff */
[C---:B------:R-:W-:Y:S02]  /*74e0*/  IMAD R38, R78.reuse, R42, RZ ;  /* 0x0000002a4e267224 */ /* 0x040fe400078e02ff */
[C---:B------:R-:W-:Y:S02]  /*74f0*/  IMAD R57, R78.reuse, R61, RZ ;  /* 0x0000003d4e397224 */ /* 0x040fe400078e02ff */
[C---:B------:R-:W-:Y:S01]  /*7500*/  IMAD R61, R78.reuse, R65, RZ ;  /* 0x000000414e3d7224 */ /* 0x040fe200078e02ff */
[C---:B------:R-:W-:Y:S01]  /*7510*/  PRMT R65, R101.reuse, 0x8880, RZ ;  /* 0x0000888065417816 */ /* 0x040fe200000000ff */
[C---:B------:R-:W-:Y:S02]  /*7520*/  IMAD R42, R78.reuse, R46, RZ ;  /* 0x0000002e4e2a7224 */ /* 0x040fe400078e02ff */
[C---:B------:R-:W-:Y:S02]  /*7530*/  IMAD R46, R78.reuse, R50, RZ ;  /* 0x000000324e2e7224 */ /* 0x040fe400078e02ff */
[C---:B------:R-:W-:Y:S02]  /*7540*/  IMAD R51, R78.reuse, R51, RZ ;  /* 0x000000334e337224 */ /* 0x040fe400078e02ff */
[C---:B------:R-:W-:Y:S02]  /*7550*/  IMAD R50, R78.reuse, R54, RZ ;  /* 0x000000364e327224 */ /* 0x040fe400078e02ff */
[C---:B------:R-:W-:Y:S02]  /*7560*/  IMAD R54, R78.reuse, R58, RZ ;  /* 0x0000003a4e367224 */ /* 0x040fe400078e02ff */
[C---:B------:R-:W-:Y:S02]  /*7570*/  IMAD R58, R78.reuse, R62, RZ ;  /* 0x0000003e4e3a7224 */ /* 0x040fe400078e02ff */
[C---:B------:R-:W-:Y:S01]  /*7580*/  IMAD R62, R78.reuse, R66, RZ ;  /* 0x000000424e3e7224 */ /* 0x040fe200078e02ff */
[----:B------:R-:W-:Y:S01]  /*7590*/  SHF.L.U32 R66, R101, 0x10, RZ ;  /* 0x0000001065427819 */ /* 0x000fe200000006ff */
[C---:B------:R-:W-:Y:S02]  /*75a0*/  IMAD R7, R78.reuse, R7, RZ ;  /* 0x000000074e077224 */ /* 0x040fe400078e02ff */
[----:B------:R-:W-:Y:S01]  /*75b0*/  IMAD R11, R78, R11, RZ ;  /* 0x0000000b4e0b7224 */ /* 0x000fe200078e02ff */
[----:B------:R-:W-:Y:S01]  /*75c0*/  SHF.R.S32.HI R66, RZ, 0x18, R66 ;  /* 0x00000018ff427819 */ /* 0x000fe20000011442 */
[-C--:B------:R-:W-:Y:S01]  /*75d0*/  IMAD R7, R64, R82.reuse, R7 ;  /* 0x0000005240077224 */ /* 0x080fe200078e0207 */
[C---:B------:R-:W-:Y:S01]  /*75e0*/  PRMT R64, R102.reuse, 0x8880, RZ ;  /* 0x0000888066407816 */ /* 0x040fe200000000ff */
[-C--:B------:R-:W-:Y:S01]  /*75f0*/  IMAD R4, R65, R82.reuse, R4 ;  /* 0x0000005241047224 */ /* 0x080fe200078e0204 */
[----:B------:R-:W-:Y:S01]  /*7600*/  SHF.L.U32 R65, R102, 0x10, RZ ;  /* 0x0000001066417819 */ /* 0x000fe200000006ff */
[-C--:B------:R-:W-:Y:S02]  /*7610*/  IMAD R5, R66, R82.reuse, R5 ;  /* 0x0000005242057224 */ /* 0x080fe400078e0205 */
[-C--:B------:R-:W-:Y:S01]  /*7620*/  IMAD R6, R81, R82.reuse, R6 ;  /* 0x0000005251067224 */ /* 0x080fe200078e0206 */
[----:B------:R-:W-:Y:S01]  /*7630*/  I2IP.S8.S32.SAT R81, R7, R3, RZ ;  /* 0x0000000307517239 */ /* 0x000fe200000014ff */
[----:B------:R-:W-:Y:S01]  /*7640*/  IMAD R11, R83, R82, R11 ;  /* 0x00000052530b7224 */ /* 0x000fe200078e020b */
[----:B------:R-:W-:Y:S01]  /*7650*/  SHF.L.U32 R7, R102, 0x8, RZ ;  /* 0x0000000866077819 */ /* 0x000fe200000006ff */
[C---:B------:R-:W-:Y:S01]  /*7660*/  IMAD R15, R78.reuse, R15, RZ ;  /* 0x0000000f4e0f7224 */ /* 0x040fe200078e02ff */
[----:B------:R-:W-:Y:S01]  /*7670*/  MOV R3, R64 ;  /* 0x0000004000037202 */ /* 0x000fe20000000f00 */
[C---:B------:R-:W-:Y:S01]  /*7680*/  IMAD R19, R78.reuse, R19, RZ ;  /* 0x000000134e137224 */ /* 0x040fe200078e02ff */
[----:B------:R-:W-:Y:S01]  /*7690*/  I2IP.S8.S32.SAT R11, R11, R6, RZ ;  /* 0x000000060b0b7239 */ /* 0x000fe200000014ff */
[C---:B------:R-:W-:Y:S01]  /*76a0*/  IMAD R23, R78.reuse, R23, RZ ;  /* 0x000000174e177224 */ /* 0x040fe200078e02ff */
[----:B------:R-:W-:Y:S01]  /*76b0*/  SHF.R.S32.HI R6, RZ, 0x18, R65 ;  /* 0x00000018ff067819 */ /* 0x000fe20000011441 */
[----:B------:R-:W-:Y:S01]  /*76c0*/  IMAD R8, R3, R82, R8 ;  /* 0x0000005203087224 */ /* 0x000fe200078e0208 */
[----:B------:R-:W-:Y:S01]  /*76d0*/  SHF.R.S32.HI R7, RZ, 0x18, R7 ;  /* 0x00000018ff077819 */ /* 0x000fe20000011407 */
[----:B------:R-:W-:Y:S01]  /*76e0*/  IMAD R27, R78, R27, RZ ;  /* 0x0000001b4e1b7224 */ /* 0x000fe200078e02ff */
[----:B------:R-:W-:Y:S01]  /*76f0*/  I2IP.S8.S32.SAT R84, R2, R0, R81 ;  /* 0x0000000002547239 */ /* 0x000fe20000001451 */
[-C--:B------:R-:W-:Y:S01]  /*7700*/  IMAD R9, R6, R82.reuse, R9 ;  /* 0x0000005206097224 */ /* 0x080fe200078e0209 */
[----:B------:R-:W-:Y:S01]  /*7710*/  SHF.L.U32 R2, R103, 0x10, RZ ;  /* 0x0000001067027819 */ /* 0x000fe200000006ff */
[----:B------:R-:W-:Y:S01]  /*7720*/  IMAD R10, R7, R82, R10 ;  /* 0x00000052070a7224 */ /* 0x000fe200078e020a */
[----:B------:R-:W-:Y:S01]  /*7730*/  SHF.R.S32.HI R0, RZ, 0x18, R102 ;  /* 0x00000018ff007819 */ /* 0x000fe20000011466 */
[C---:B------:R-:W-:Y:S01]  /*7740*/  IMAD R31, R78.reuse, R31, RZ ;  /* 0x0000001f4e1f7224 */ /* 0x040fe200078e02ff */
[----:B------:R-:W-:Y:S01]  /*7750*/  I2IP.S8.S32.SAT R85, R5, R4, R11 ;  /* 0x0000000405557239 */ /* 0x000fe2000000140b */
[----:B------:R-:W-:Y:S01]  /*7760*/  IMAD R35, R78, R35, RZ ;  /* 0x000000234e237224 */ /* 0x000fe200078e02ff */
[C---:B------:R-:W-:Y:S01]  /*7770*/  PRMT R3, R103.reuse, 0x8880, RZ ;  /* 0x0000888067037816 */ /* 0x040fe200000000ff */
[-C--:B------:R-:W-:Y:S01]  /*7780*/  IMAD R15, R0, R82.reuse, R15 ;  /* 0x00000052000f7224 */ /* 0x080fe200078e020f */
[----:B------:R-:W-:Y:S01]  /*7790*/  SHF.L.U32 R5, R103, 0x8, RZ ;  /* 0x0000000867057819 */ /* 0x000fe200000006ff */
[C---:B------:R-:W-:Y:S01]  /*77a0*/  IMAD R39, R78.reuse, R39, RZ ;  /* 0x000000274e277224 */ /* 0x040fe200078e02ff */
[----:B------:R-:W-:Y:S01]  /*77b0*/  SHF.R.S32.HI R2, RZ, 0x18, R2 ;  /* 0x00000018ff027819 */ /* 0x000fe20000011402 */
[-C--:B------:R-:W-:Y:S01]  /*77c0*/  IMAD R12, R3, R82.reuse, R12 ;  /* 0x00000052030c7224 */ /* 0x080fe200078e020c */
[----:B------:R-:W-:Y:S01]  /*77d0*/  SHF.R.S32.HI R5, RZ, 0x18, R5 ;  /* 0x00000018ff057819 */ /* 0x000fe20000011405 */
[----:B------:R-:W-:Y:S01]  /*77e0*/  IMAD R43, R78, R43, RZ ;  /* 0x0000002b4e2b7224 */ /* 0x000fe200078e02ff */
[----:B------:R-:W-:Y:S01]  /*77f0*/  SHF.R.S32.HI R4, RZ, 0x18, R103 ;  /* 0x00000018ff047819 */ /* 0x000fe20000011467 */
[-C--:B------:R-:W-:Y:S01]  /*7800*/  IMAD R13, R2, R82.reuse, R13 ;  /* 0x00000052020d7224 */ /* 0x080fe200078e020d */
[C---:B----4-:R-:W-:Y:S01]  /*7810*/  SHF.L.U32 R0, R88.reuse, 0x10, RZ ;  /* 0x0000001058007819 */ /* 0x050fe200000006ff */
[-C--:B------:R-:W-:Y:S01]  /*7820*/  IMAD R14, R5, R82.reuse, R14 ;  /* 0x00000052050e7224 */ /* 0x080fe200078e020e */
[C---:B------:R-:W-:Y:S01]  /*7830*/  PRMT R3, R88.reuse, 0x8880, RZ ;  /* 0x0000888058037816 */ /* 0x040fe200000000ff */
[----:B------:R-:W-:Y:S01]  /*7840*/  IMAD.SHL.U32 R2, R88, 0x100, RZ ;  /* 0x0000010058027824 */ /* 0x000fe200078e00ff */
[----:B------:R-:W-:Y:S01]  /*7850*/  SHF.R.S32.HI R0, RZ, 0x18, R0 ;  /* 0x00000018ff007819 */ /* 0x000fe20000011400 */
[-C--:B------:R-:W-:Y:S01]  /*7860*/  IMAD R19, R4, R82.reuse, R19 ;  /* 0x0000005204137224 */ /* 0x080fe200078e0213 */
[----:B------:R-:W-:Y:S01]  /*7870*/  SHF.L.U32 R4, R89, 0x10, RZ ;  /* 0x0000001059047819 */ /* 0x000fe200000006ff */
[-C--:B------:R-:W-:Y:S01]  /*7880*/  IMAD R16, R3, R82.reuse, R16 ;  /* 0x0000005203107224 */ /* 0x080fe200078e0210 */
[----:B------:R-:W-:Y:S01]  /*7890*/  SHF.R.S32.HI R5, RZ, 0x18, R2 ;  /* 0x00000018ff057819 */ /* 0x000fe20000011402 */
[-C--:B------:R-:W-:Y:S01]  /*78a0*/  IMAD R17, R0, R82.reuse, R17 ;  /* 0x0000005200117224 */ /* 0x080fe200078e0211 */
[----:B------:R-:W-:Y:S01]  /*78b0*/  SHF.R.S32.HI R0, RZ, 0x18, R88 ;  /* 0x00000018ff007819 */ /* 0x000fe20000011458 */
[----:B------:R-:W-:Y:S01]  /*78c0*/  IMAD R47, R78, R47, RZ ;  /* 0x0000002f4e2f7224 */ /* 0x000fe200078e02ff */
[----:B------:R-:W-:Y:S01]  /*78d0*/  PRMT R3, R89, 0x8880, RZ ;  /* 0x0000888059037816 */ /* 0x000fe200000000ff */
[-C--:B------:R-:W-:Y:S01]  /*78e0*/  IMAD R18, R5, R82.reuse, R18 ;  /* 0x0000005205127224 */ /* 0x080fe200078e0212 */
[----:B------:R-:W-:Y:S01]  /*78f0*/  SHF.L.U32 R2, R89, 0x8, RZ ;  /* 0x0000000859027819 */ /* 0x000fe200000006ff */
[-C--:B------:R-:W-:Y:S01]  /*7900*/  IMAD R23, R0, R82.reuse, R23 ;  /* 0x0000005200177224 */ /* 0x080fe200078e0217 */
[----:B------:R-:W-:Y:S01]  /*7910*/  SHF.R.S32.HI R0, RZ, 0x18, R4 ;  /* 0x00000018ff007819 */ /* 0x000fe20000011404 */
[-C--:B------:R-:W-:Y:S01]  /*7920*/  IMAD R20, R3, R82.reuse, R20 ;  /* 0x0000005203147224 */ /* 0x080fe200078e0214 */
[----:B------:R-:W-:Y:S01]  /*7930*/  SHF.R.S32.HI R5, RZ, 0x18, R2 ;  /* 0x00000018ff057819 */ /* 0x000fe20000011402 */
[----:B------:R-:W-:Y:S01]  /*7940*/  IMAD R55, R78, R55, RZ ;  /* 0x000000374e377224 */ /* 0x000fe200078e02ff */
[----:B------:R-:W-:Y:S01]  /*7950*/  SHF.R.S32.HI R2, RZ, 0x18, R89 ;  /* 0x00000018ff027819 */ /* 0x000fe20000011459 */
[-C--:B------:R-:W-:Y:S01]  /*7960*/  IMAD R21, R0, R82.reuse, R21 ;  /* 0x0000005200157224 */ /* 0x080fe200078e0215 */
[C---:B------:R-:W-:Y:S01]  /*7970*/  SHF.L.U32 R0, R90.reuse, 0x10, RZ ;  /* 0x000000105a007819 */ /* 0x040fe200000006ff */
[-C--:B------:R-:W-:Y:S01]  /*7980*/  IMAD R22, R5, R82.reuse, R22 ;  /* 0x0000005205167224 */ /* 0x080fe200078e0216 */
[----:B------:R-:W-:Y:S01]  /*7990*/  PRMT R3, R90, 0x8880, RZ ;  /* 0x000088805a037816 */ /* 0x000fe200000000ff */
        /* <DEDUP_REMOVED lines=9> */
[----:B------:R-:W-:Y:S01]  /*7a30*/  SHF.L.U32 R0, R91, 0x10, RZ ;  /* 0x000000105b007819 */ /* 0x000fe200000006ff */
[-C--:B------:R-:W-:Y:S01]  /*7a40*/  IMAD R26, R5, R82.reuse, R26 ;  /* 0x00000052051a7224 */ /* 0x080fe200078e021a */
[C---:B------:R-:W-:Y:S01]  /*7a50*/  PRMT R3, R91.reuse, 0x8880, RZ ;  /* 0x000088805b037816 */ /* 0x040fe200000000ff */
[-C--:B------:R-:W-:Y:S01]  /*7a60*/  IMAD R31, R2, R82.reuse, R31 ;  /* 0x00000052021f7224 */ /* 0x080fe200078e021f */
[----:B------:R-:W-:Y:S01]  /*7a70*/  SHF.L.U32 R2, R91, 0x8, RZ ;  /* 0x000000085b027819 */ /* 0x000fe200000006ff */
[----:B------:R-:W-:Y:S01]  /*7a80*/  IMAD R67, R78, R67, RZ ;  /* 0x000000434e437224 */ /* 0x000fe200078e02ff */
[----:B------:R-:W-:Y:S01]  /*7a90*/  SHF.R.S32.HI R0, RZ, 0x18, R0 ;  /* 0x00000018ff007819 */ /* 0x000fe20000011400 */
[-C--:B------:R-:W-:Y:S01]  /*7aa0*/  IMAD R28, R3, R82.reuse, R28 ;  /* 0x00000052031c7224 */ /* 0x080fe200078e021c */
[----:B------:R-:W-:Y:S02]  /*7ab0*/  SHF.R.S32.HI R5, RZ, 0x18, R2 ;  /* 0x00000018ff057819 */ /* 0x000fe40000011402 */
[----:B------:R-:W-:Y:S01]  /*7ac0*/  SHF.R.S32.HI R2, RZ, 0x18, R91 ;  /* 0x00000018ff027819 */ /* 0x000fe2000001145b */
[-C--:B------:R-:W-:Y:S01]  /*7ad0*/  IMAD R29, R0, R82.reuse, R29 ;  /* 0x00000052001d7224 */ /* 0x080fe200078e021d */
[C---:B-1----:R-:W-:Y:S01]  /*7ae0*/  PRMT R3, R92.reuse, 0x8880, RZ ;  /* 0x000088805c037816 */ /* 0x042fe200000000ff */
[----:B------:R-:W-:Y:S01]  /*7af0*/  IMAD.U32 R0, R92, 0x10000, RZ ;  /* 0x000100005c007824 */ /* 0x000fe200078e00ff */
[----:B------:R-:W-:Y:S01]  /*7b00*/  SHF.L.U32 R4, R93, 0x10, RZ ;  /* 0x000000105d047819 */ /* 0x000fe200000006ff */
[----:B------:R-:W-:Y:S01]  /*7b10*/  IMAD R30, R5, R82, R30 ;  /* 0x00000052051e7224 */ /* 0x000fe200078e021e */
[----:B------:R-:W-:Y:S01]  /*7b20*/  I2IP.S8.S32.SAT R10, R15, R10, RZ ;  /* 0x0000000a0f0a7239 */ /* 0x000fe200000014ff */
[-C--:B------:R-:W-:Y:S01]  /*7b30*/  IMAD R35, R2, R82.reuse, R35 ;  /* 0x0000005202237224 */ /* 0x080fe200078e0223 */
[----:B------:R-:W-:Y:S01]  /*7b40*/  SHF.L.U32 R2, R92, 0x8, RZ ;  /* 0x000000085c027819 */ /* 0x000fe200000006ff */
[-C--:B------:R-:W-:Y:S01]  /*7b50*/  IMAD R32, R3, R82.reuse, R32 ;  /* 0x0000005203207224 */ /* 0x080fe200078e0220 */
[----:B------:R-:W-:Y:S02]  /*7b60*/  SHF.R.S32.HI R0, RZ, 0x18, R0 ;  /* 0x00000018ff007819 */ /* 0x000fe40000011400 */
[----:B------:R-:W-:Y:S02]  /*7b70*/  SHF.R.S32.HI R5, RZ, 0x18, R2 ;  /* 0x00000018ff057819 */ /* 0x000fe40000011402 */
[----:B------:R-:W-:Y:S01]  /*7b80*/  PRMT R3, R93, 0x8880, RZ ;  /* 0x000088805d037816 */ /* 0x000fe200000000ff */
[-C--:B------:R-:W-:Y:S01]  /*7b90*/  IMAD R33, R0, R82.reuse, R33 ;  /* 0x0000005200217224 */ /* 0x080fe200078e0221 */
[----:B------:R-:W-:Y:S01]  /*7ba0*/  SHF.R.S32.HI R0, RZ, 0x18, R92 ;  /* 0x00000018ff007819 */ /* 0x000fe2000001145c */
[----:B------:R-:W-:Y:S01]  /*7bb0*/  IMAD R34, R5, R82, R34 ;  /* 0x0000005205227224 */ /* 0x000fe200078e0222 */
[----:B------:R-:W-:Y:S02]  /*7bc0*/  SHF.L.U32 R2, R93, 0x8, RZ ;  /* 0x000000085d027819 */ /* 0x000fe400000006ff */
[----:B------:R-:W-:Y:S01]  /*7bd0*/  I2IP.S8.S32.SAT R14, R19, R14, RZ ;  /* 0x0000000e130e7239 */ /* 0x000fe200000014ff */
[-C--:B------:R-:W-:Y:S01]  /*7be0*/  IMAD R39, R0, R82.reuse, R39 ;  /* 0x0000005200277224 */ /* 0x080fe200078e0227 */
[----:B------:R-:W-:Y:S01]  /*7bf0*/  SHF.R.S32.HI R0, RZ, 0x18, R4 ;  /* 0x00000018ff007819 */ /* 0x000fe20000011404 */
[-C--:B------:R-:W-:Y:S01]  /*7c00*/  IMAD R36, R3, R82.reuse, R36 ;  /* 0x0000005203247224 */ /* 0x080fe200078e0224 */
[----:B------:R-:W-:Y:S02]  /*7c10*/  SHF.R.S32.HI R5, RZ, 0x18, R2 ;  /* 0x00000018ff057819 */ /* 0x000fe40000011402 */
[----:B------:R-:W-:Y:S01]  /*7c20*/  SHF.L.U32 R2, R94, 0x10, RZ ;  /* 0x000000105e027819 */ /* 0x000fe200000006ff */
[-C--:B------:R-:W-:Y:S01]  /*7c30*/  IMAD R37, R0, R82.reuse, R37 ;  /* 0x0000005200257224 */ /* 0x080fe200078e0225 */
[----:B------:R-:W-:Y:S01]  /*7c40*/  SHF.R.S32.HI R0, RZ, 0x18, R93 ;  /* 0x00000018ff007819 */ /* 0x000fe2000001145d */
[-C--:B------:R-:W-:Y:S01]  /*7c50*/  IMAD R38, R5, R82.reuse, R38 ;  /* 0x0000005205267224 */ /* 0x080fe200078e0226 */
[C---:B------:R-:W-:Y:S02]  /*7c60*/  PRMT R3, R94.reuse, 0x8880, RZ ;  /* 0x000088805e037816 */ /* 0x040fe400000000ff */
[----:B------:R-:W-:Y:S01]  /*7c70*/  SHF.L.U32 R5, R94, 0x8, RZ ;  /* 0x000000085e057819 */ /* 0x000fe200000006ff */
[-C--:B------:R-:W-:Y:S01]  /*7c80*/  IMAD R43, R0, R82.reuse, R43 ;  /* 0x00000052002b7224 */ /* 0x080fe200078e022b */
[----:B------:R-:W-:Y:S01]  /*7c90*/  SHF.R.S32.HI R2, RZ, 0x18, R2 ;  /* 0x00000018ff027819 */ /* 0x000fe20000011402 */
[-C--:B------:R-:W-:Y:S01]  /*7ca0*/  IMAD R40, R3, R82.reuse, R40 ;  /* 0x0000005203287224 */ /* 0x080fe200078e0228 */
[----:B------:R-:W-:Y:S02]  /*7cb0*/  SHF.R.S32.HI R5, RZ, 0x18, R5 ;  /* 0x00000018ff057819 */ /* 0x000fe40000011405 */
[----:B------:R-:W-:Y:S01]  /*7cc0*/  SHF.R.S32.HI R4, RZ, 0x18, R94 ;  /* 0x00000018ff047819 */ /* 0x000fe2000001145e */
[-C--:B------:R-:W-:Y:S01]  /*7cd0*/  IMAD R41, R2, R82.reuse, R41 ;  /* 0x0000005202297224 */ /* 0x080fe200078e0229 */
[----:B------:R-:W-:Y:S01]  /*7ce0*/  SHF.L.U32 R0, R95, 0x10, RZ ;  /* 0x000000105f007819 */ /* 0x000fe200000006ff */
[-C--:B------:R-:W-:Y:S01]  /*7cf0*/  IMAD R42, R5, R82.reuse, R42 ;  /* 0x00000052052a7224 */ /* 0x080fe200078e022a */
[C---:B------:R-:W-:Y:S01]  /*7d00*/  PRMT R3, R95.reuse, 0x8880, RZ ;  /* 0x000088805f037816 */ /* 0x040fe200000000ff */
[-C--:B------:R-:W-:Y:S01]  /*7d10*/  IMAD R47, R4, R82.reuse, R47 ;  /* 0x00000052042f7224 */ /* 0x080fe200078e022f */
[----:B------:R-:W-:Y:S02]  /*7d20*/  SHF.L.U32 R2, R95, 0x8, RZ ;  /* 0x000000085f027819 */ /* 0x000fe400000006ff */
[----:B------:R-:W-:Y:S01]  /*7d30*/  SHF.R.S32.HI R0, RZ, 0x18, R0 ;  /* 0x00000018ff007819 */ /* 0x000fe20000011400 */
[-C--:B------:R-:W-:Y:S01]  /*7d40*/  IMAD R44, R3, R82.reuse, R44 ;  /* 0x00000052032c7224 */ /* 0x080fe200078e022c */
[----:B------:R-:W-:Y:S02]  /*7d50*/  SHF.R.S32.HI R5, RZ, 0x18, R2 ;  /* 0x00000018ff057819 */ /* 0x000fe40000011402 */
[----:B------:R-:W-:Y:S01]  /*7d60*/  SHF.R.S32.HI R2, RZ, 0x18, R95 ;  /* 0x00000018ff027819 */ /* 0x000fe2000001145f */
[-C--:B------:R-:W-:Y:S01]  /*7d70*/  IMAD R45, R0, R82.reuse, R45 ;  /* 0x00000052002d7224 */ /* 0x080fe200078e022d */
[----:B------:R-:W-:Y:S01]  /*7d80*/  PRMT R3, R96, 0x8880, RZ ;  /* 0x0000888060037816 */ /* 0x000fe200000000ff */
[-C--:B------:R-:W-:Y:S01]  /*7d90*/  IMAD R46, R5, R82.reuse, R46 ;  /* 0x00000052052e7224 */ /* 0x080fe200078e022e */
[C---:B------:R-:W-:Y:S01]  /*7da0*/  SHF.L.U32 R4, R97.reuse, 0x10, RZ ;  /* 0x0000001061047819 */ /* 0x040fe200000006ff */
[-C--:B------:R-:W-:Y:S01]  /*7db0*/  IMAD R51, R2, R82.reuse, R51 ;  /* 0x0000005202337224 */ /* 0x080fe200078e0233 */
[----:B------:R-:W-:Y:S01]  /*7dc0*/  SHF.R.S32.HI R2, RZ, 0x18, R96 ;  /* 0x00000018ff027819 */ /* 0x000fe20000011460 */
[C---:B------:R-:W-:Y:S01]  /*7dd0*/  IMAD.U32 R0, R96.reuse, 0x10000, RZ ;  /* 0x0001000060007824 */ /* 0x040fe200078e00ff */
[----:B------:R-:W-:Y:S01]  /*7de0*/  PRMT R5, R97, 0x8880, RZ ;  /* 0x0000888061057816 */ /* 0x000fe200000000ff */
[-C--:B------:R-:W-:Y:S01]  /*7df0*/  IMAD R48, R3, R82.reuse, R48 ;  /* 0x0000005203307224 */ /* 0x080fe200078e0230 */
[----:B------:R-:W-:Y:S02]  /*7e00*/  SHF.L.U32 R3, R96, 0x8, RZ ;  /* 0x0000000860037819 */ /* 0x000fe400000006ff */
[----:B------:R-:W-:Y:S02]  /*7e10*/  SHF.R.S32.HI R0, RZ, 0x18, R0 ;  /* 0x00000018ff007819 */ /* 0x000fe40000011400 */
[----:B------:R-:W-:Y:S02]  /*7e20*/  SHF.R.S32.HI R3, RZ, 0x18, R3 ;  /* 0x00000018ff037819 */ /* 0x000fe40000011403 */
[----:B------:R-:W-:Y:S01]  /*7e30*/  SHF.R.S32.HI R4, RZ, 0x18, R4 ;  /* 0x00000018ff047819 */ /* 0x000fe20000011404 */
[-C--:B------:R-:W-:Y:S01]  /*7e40*/  IMAD R49, R0, R82.reuse, R49 ;  /* 0x0000005200317224 */ /* 0x080fe200078e0231 */
[----:B------:R-:W-:Y:S01]  /*7e50*/  SHF.R.S32.HI R0, RZ, 0x18, R97 ;  /* 0x00000018ff007819 */ /* 0x000fe20000011461 */
[-C--:B------:R-:W-:Y:S01]  /*7e60*/  IMAD R50, R3, R82.reuse, R50 ;  /* 0x0000005203327224 */ /* 0x080fe200078e0232 */
[----:B------:R-:W-:Y:S01]  /*7e70*/  SHF.L.U32 R3, R97, 0x8, RZ ;  /* 0x0000000861037819 */ /* 0x000fe200000006ff */
[-C--:B------:R-:W-:Y:S01]  /*7e80*/  IMAD R55, R2, R82.reuse, R55 ;  /* 0x0000005202377224 */ /* 0x080fe200078e0237 */
        /* <DEDUP_REMOVED lines=8> */
[----:B------:R-:W-:Y:S01]  /*7f10*/  IMAD R59, R0, R82, R59 ;  /* 0x00000052003b7224 */ /* 0x000fe200078e023b */
[----:B------:R-:W-:Y:S01]  /*7f20*/  I2IP.S8.S32.SAT R18, R23, R18, RZ ;  /* 0x0000001217127239 */ /* 0x000fe200000014ff */
[----:B------:R-:W-:Y:S01]  /*7f30*/  IMAD R56, R5, R82, R56 ;  /* 0x0000005205387224 */ /* 0x000fe200078e0238 */
[----:B------:R-:W-:Y:S01]  /*7f40*/  I2IP.S8.S32.SAT R86, R9, R8, R10 ;  /* 0x0000000809567239 */ /* 0x000fe2000000140a */
[----:B------:R-:W-:Y:S01]  /*7f50*/  IMAD R57, R2, R82, R57 ;  /* 0x0000005202397224 */ /* 0x000fe200078e0239 */
[----:B------:R-:W-:Y:S02]  /*7f60*/  I2IP.S8.S32.SAT R87, R13, R12, R14 ;  /* 0x0000000c0d577239 */ /* 0x000fe4000000140e */
[----:B------:R-:W-:Y:S02]  /*7f70*/  SHF.R.S32.HI R7, RZ, 0x18, R7 ;  /* 0x00000018ff077819 */ /* 0x000fe40000011407 */
[----:B------:R-:W-:Y:S01]  /*7f80*/  SHF.L.U32 R2, R99, 0x10, RZ ;  /* 0x0000001063027819 */ /* 0x000fe200000006ff */
[----:B------:R1:W-:Y:S01]  /*7f90*/  STS.128 [R153+UR49+0xa200], R84 ;  /* 0x00a2005499007988 */ /* 0x0003e20008000c31 */
[----:B------:R-:W-:Y:S01]  /*7fa0*/  SHF.R.S32.HI R0, RZ, 0x18, R98 ;  /* 0x00000018ff007819 */ /* 0x000fe20000011462 */
[----:B------:R-:W-:Y:S01]  /*7fb0*/  IMAD R58, R7, R82, R58 ;  /* 0x00000052073a7224 */ /* 0x000fe200078e023a */
[----:B------:R-:W-:Y:S02]  /*7fc0*/  I2IP.S8.S32.SAT R16, R17, R16, R18 ;  /* 0x0000001011107239 */ /* 0x000fe40000001412 */
[----:B------:R-:W-:Y:S01]  /*7fd0*/  I2IP.S8.S32.SAT R17, R27, R22, RZ ;  /* 0x000000161b117239 */ /* 0x000fe200000014ff */
[----:B------:R-:W-:Y:S01]  /*7fe0*/  IMAD R63, R0, R82, R63 ;  /* 0x00000052003f7224 */ /* 0x000fe200078e023f */
[----:B------:R-:W-:Y:S02]  /*7ff0*/  I2IP.S8.S32.SAT R18, R31, R26, RZ ;  /* 0x0000001a1f127239 */ /* 0x000fe400000014ff */
[----:B------:R-:W-:Y:S02]  /*8000*/  I2IP.S8.S32.SAT R19, R35, R30, RZ ;  /* 0x0000001e23137239 */ /* 0x000fe400000014ff */
[C---:B------:R-:W-:Y:S02]  /*8010*/  PRMT R3, R99.reuse, 0x8880, RZ ;  /* 0x0000888063037816 */ /* 0x040fe400000000ff */
[----:B------:R-:W-:Y:S02]  /*8020*/  SHF.L.U32 R5, R99, 0x8, RZ ;  /* 0x0000000863057819 */ /* 0x000fe400000006ff */
[----:B------:R-:W-:Y:S01]  /*8030*/  SHF.R.S32.HI R2, RZ, 0x18, R2 ;  /* 0x00000018ff027819 */ /* 0x000fe20000011402 */
[----:B------:R-:W-:Y:S01]  /*8040*/  IMAD R60, R3, R82, R60 ;  /* 0x00000052033c7224 */ /* 0x000fe200078e023c */
[----:B------:R-:W-:Y:S02]  /*8050*/  I2IP.S8.S32.SAT R17, R21, R20, R17 ;  /* 0x0000001415117239 */ /* 0x000fe40000001411 */
[----:B------:R-:W-:Y:S01]  /*8060*/  I2IP.S8.S32.SAT R18, R25, R24, R18 ;  /* 0x0000001819127239 */ /* 0x000fe20000001412 */
[----:B------:R-:W-:Y:S01]  /*8070*/  IMAD R61, R2, R82, R61 ;  /* 0x00000052023d7224 */ /* 0x000fe200078e023d */
[----:B------:R-:W-:Y:S02]  /*8080*/  I2IP.S8.S32.SAT R19, R29, R28, R19 ;  /* 0x0000001c1d137239 */ /* 0x000fe40000001413 */
[----:B------:R-:W-:Y:S02]  /*8090*/  SHF.R.S32.HI R5, RZ, 0x18, R5 ;  /* 0x00000018ff057819 */ /* 0x000fe40000011405 */
[----:B------:R-:W-:Y:S01]  /*80a0*/  SHF.R.S32.HI R4, RZ, 0x18, R99 ;  /* 0x00000018ff047819 */ /* 0x000fe20000011463 */
[----:B------:R1:W-:Y:S01]  /*80b0*/  STS.128 [R172+0xa200], R16 ;  /* 0x00a20010ac007388 */ /* 0x0003e20000000c00 */
[----:B------:R-:W-:Y:S01]  /*80c0*/  I2IP.S8.S32.SAT R34, R39, R34, RZ ;  /* 0x0000002227227239 */ /* 0x000fe200000014ff */
[----:B------:R-:W-:Y:S01]  /*80d0*/  IMAD R62, R5, R82, R62 ;  /* 0x00000052053e7224 */ /* 0x000fe200078e023e */
[----:B------:R-:W-:Y:S01]  /*80e0*/  I2IP.S8.S32.SAT R38, R43, R38, RZ ;  /* 0x000000262b267239 */ /* 0x000fe200000014ff */
[----:B------:R-:W-:Y:S01]  /*80f0*/  IMAD R67, R4, R82, R67 ;  /* 0x0000005204437224 */ /* 0x000fe200078e0243 */
[----:B------:R-:W-:Y:S02]  /*8100*/  I2IP.S8.S32.SAT R42, R47, R42, RZ ;  /* 0x0000002a2f2a7239 */ /* 0x000fe400000014ff */
[----:B------:R-:W-:Y:S02]  /*8110*/  I2IP.S8.S32.SAT R35, R51, R46, RZ ;  /* 0x0000002e33237239 */ /* 0x000fe400000014ff */
[----:B------:R-:W-:Y:S02]  /*8120*/  I2IP.S8.S32.SAT R32, R33, R32, R34 ;  /* 0x0000002021207239 */ /* 0x000fe40000001422 */
[----:B------:R-:W-:Y:S02]  /*8130*/  I2IP.S8.S32.SAT R33, R37, R36, R38 ;  /* 0x0000002425217239 */ /* 0x000fe40000001426 */
[----:B------:R-:W-:Y:S02]  /*8140*/  I2IP.S8.S32.SAT R34, R41, R40, R42 ;  /* 0x0000002829227239 */ /* 0x000fe4000000142a */
[----:B------:R-:W-:Y:S02]  /*8150*/  I2IP.S8.S32.SAT R35, R45, R44, R35 ;  /* 0x0000002c2d237239 */ /* 0x000fe40000001423 */
[----:B------:R-:W-:Y:S02]  /*8160*/  I2IP.S8.S32.SAT R50, R55, R50, RZ ;  /* 0x0000003237327239 */ /* 0x000fe400000014ff */
[----:B------:R-:W-:Y:S01]  /*8170*/  I2IP.S8.S32.SAT R54, R59, R54, RZ ;  /* 0x000000363b367239 */ /* 0x000fe200000014ff */
[----:B------:R1:W-:Y:S01]  /*8180*/  STS.128 [R171+0xa200], R32 ;  /* 0x00a20020ab007388 */ /* 0x0003e20000000c00 */
[----:B------:R-:W-:Y:S02]  /*8190*/  I2IP.S8.S32.SAT R58, R63, R58, RZ ;  /* 0x0000003a3f3a7239 */ /* 0x000fe400000014ff */
[----:B------:R-:W-:Y:S02]  /*81a0*/  I2IP.S8.S32.SAT R62, R67, R62, RZ ;  /* 0x0000003e433e7239 */ /* 0x000fe400000014ff */
[----:B------:R-:W-:Y:S02]  /*81b0*/  I2IP.S8.S32.SAT R48, R49, R48, R50 ;  /* 0x0000003031307239 */ /* 0x000fe40000001432 */
[----:B------:R-:W-:Y:S02]  /*81c0*/  I2IP.S8.S32.SAT R49, R53, R52, R54 ;  /* 0x0000003435317239 */ /* 0x000fe40000001436 */
[----:B------:R-:W-:Y:S02]  /*81d0*/  I2IP.S8.S32.SAT R50, R57, R56, R58 ;  /* 0x0000003839327239 */ /* 0x000fe4000000143a */
[----:B------:R-:W-:Y:S02]  /*81e0*/  I2IP.S8.S32.SAT R51, R61, R60, R62 ;  /* 0x0000003c3d337239 */ /* 0x000fe4000000143e */
[----:B------:R-:W-:Y:S02]  /*81f0*/  LEA R0, R160, UR49, 0x3 ;  /* 0x00000031a0007c11 */ /* 0x000fe4000f8e18ff */
[----:B------:R-:W-:Y:S01]  /*8200*/  @P6 SHF.L.U32 R3, R159, 0x1f, RZ ;  /* 0x0000001f9f036819 */ /* 0x000fe200000006ff */
        /* <DEDUP_REMOVED lines=9> */
[----:B------:R-:W-:Y:S02]  /*82a0*/  UIADD3 UR8, UP0, UPT, UR52, 0x680, URZ ;  /* 0x0000068034087890 */ /* 0x000fe4000ff1e0ff */
[----:B------:R-:W-:Y:S02]  /*82b0*/  UIADD3 UR5, UPT, UPT, UR41, 0x40, URZ ;  /* 0x0000004029057890 */ /* 0x000fe4000fffe0ff */
[----:B------:R-:W-:Y:S02]  /*82c0*/  UIADD3 UR4, UPT, UPT, UR49, 0xa200, URZ ;  /* 0x0000a20031047890 */ /* 0x000fe4000fffe0ff */
[----:B------:R-:W-:Y:S01]  /*82d0*/  UIADD3.X UR9, UPT, UPT, URZ, UR53, URZ, UP0, !UPT ;  /* 0x00000035ff097290 */ /* 0x000fe200087fe4ff */
[----:B------:R-:W-:Y:S01]  /*82e0*/  UMOV UR6, UR42 ;  /* 0x0000002a00067c82 */ /* 0x000fe20008000000 */
[----:B------:R-:W-:Y:S07]  /*82f0*/  UMOV UR7, UR36 ;  /* 0x0000002400077c82 */ /* 0x000fee0008000000 */
[----:B------:R2:W-:Y:S01]  /*8300*/  UTMASTG.3D [UR4], [UR8] ;  /* 0x00000004080073b5 */ /* 0x0005e20008010000 */
[----:B------:R0:W-:Y:S01]  /*8310*/  UTMACMDFLUSH ;  /* 0x00000000000079b7 */ /* 0x0001e20000000000 */
[----:B--2---:R-:W-:Y:S04]  /*8320*/  DEPBAR.LE SB0, 0x1 ;  /* 0x000080400000791a */ /* 0x004fe80000000000 */
.L_x_104:
[----:B------:R-:W-:Y:S05]  /*8330*/  BSYNC.RECONVERGENT B0 ;  /* 0x0000000000007941 */ /* 0x000fea0003800200 */
.L_x_103:
        /* <DEDUP_REMOVED lines=16> */
.L_x_108:
[----:B------:R-:W-:Y:S05]  /*8440*/  BSYNC B0 ;  /* 0x0000000000007941 */ /* 0x000fea0003800000 */
.L_x_107:
        /* <DEDUP_REMOVED lines=19> */
[----:B--234-:R-:W-:Y:S02]  /*8580*/  LOP3.LUT R159, R159, R0, RZ, 0x3c, !PT ;  /* 0x000000009f9f7212 */ /* 0x01cfe400078e3cff */
.L_x_106:
[----:B------:R-:W-:Y:S05]  /*8590*/  BSYNC B1 ;  /* 0x0000000000017941 */ /* 0x000fea0003800000 */
.L_x_105:
[----:B------:R-:W-:Y:S05]  /*85a0*/  VIADD R3, R80, 0x80 ;  /* 0x0000008050037836 */ /* 0x000fea0000000000 */
        /* <DEDUP_REMOVED lines=9> */
[----:B------:R-:W3:Y:S01]  /*8640*/  LDCU.64 UR6, c[0x4][0x80] ;  /* 0x01001000ff0677ac */ /* 0x000ee20008000a00 */
[----:B------:R-:W4:Y:S01]  /*8650*/  LDC.64 R2, c[0x4][R3] ;  /* 0x0100000003027b82 */ /* 0x000f220000000a00 */
[----:B------:R-:W5:Y:S01]  /*8660*/  LDCU.64 UR4, c[0x4][0x18] ;  /* 0x01000300ff0477ac */ /* 0x000f620008000a00 */
[----:B--2---:R-:W-:Y:S01]  /*8670*/  MOV R5, UR9 ;  /* 0x0000000900057c02 */ /* 0x004fe20008000f00 */
[----:B------:R-:W-:Y:S01]  /*8680*/  IMAD.U32 R4, RZ, RZ, UR8 ;  /* 0x00000008ff047e24 */ /* 0x000fe2000f8e00ff */
[----:B---3--:R-:W-:Y:S01]  /*8690*/  MOV R7, UR7 ;  /* 0x0000000700077c02 */ /* 0x008fe20008000f00 */
[----:B------:R-:W-:Y:S01]  /*86a0*/  IMAD.U32 R6, RZ, RZ, UR6 ;  /* 0x00000006ff067e24 */ /* 0x000fe2000f8e00ff */
[----:B-----5:R-:W-:Y:S01]  /*86b0*/  MOV R11, UR5 ;  /* 0x00000005000b7c02 */ /* 0x020fe20008000f00 */
[----:B------:R-:W-:Y:S02]  /*86c0*/  IMAD.U32 R10, RZ, RZ, UR4 ;  /* 0x00000004ff0a7e24 */ /* 0x000fe4000f8e00ff */
[----:B------:R-:W-:Y:S07]  /*86d0*/  LEPC R20, `(.L_x_110) ;  /* 0x000000001014794e */ /* 0x000fee0000000000 */
[----:B-1--4-:R-:W-:Y:S05]  /*86e0*/  CALL.ABS.NOINC R2 ;  /* 0x0000000002007343 */ /* 0x012fea0003c00000 */
.L_x_110:
[----:B------:R-:W-:Y:S05]  /*86f0*/  WARPSYNC.ALL ;  /* 0x0000000000007948 */ /* 0x000fea0003800000 */
[----:B------:R-:W-:Y:S01]  /*8700*/  R2UR UR4, R80 ;  /* 0x00000000500472ca */ /* 0x000fe200000e0000 */
[----:B------:R-:W-:Y:S01]  /*8710*/  BSSY.RECONVERGENT B0, `(.L_x_111) ;  /* 0x000011f000007945 */ /* 0x000fe20003800200 */
[C---:B------:R-:W-:Y:S02]  /*8720*/  PRMT R81, R100.reuse, 0x8880, RZ ;  /* 0x0000888064517816 */ /* 0x040fe400000000ff */
[C---:B-1----:R-:W-:Y:S02]  /*8730*/  SHF.L.U32 R84, R100.reuse, 0x8, RZ ;  /* 0x0000000864547819 */ /* 0x042fe400000006ff */
[----:B------:R-:W-:Y:S02]  /*8740*/  SHF.L.U32 R83, R100, 0x10, RZ ;  /* 0x0000001064537819 */ /* 0x000fe400000006ff */
[----:B------:R-:W-:Y:S02]  /*8750*/  SHF.R.S32.HI R84, RZ, 0x18, R84 ;  /* 0x00000018ff547819 */ /* 0x000fe40000011454 */
[----:B------:R-:W-:Y:S02]  /*8760*/  SHF.R.S32.HI R83, RZ, 0x18, R83 ;  /* 0x00000018ff537819 */ /* 0x000fe40000011453 */
[----:B------:R-:W-:Y:S01]  /*8770*/  ISETP.NE.AND P0, PT, R167, RZ, PT ;  /* 0x000000ffa700720c */ /* 0x000fe20003f05270 */
[----:B------:R-:W1:Y:S01]  /*8780*/  LDTM.x64 R4, tmem[UR4+0x80] ;  /* 0x00008004000479ee */ /* 0x000e620008340000 */
[----:B------:R-:W-:Y:S01]  /*8790*/  ISETP.NE.AND P6, PT, R117, RZ, PT ;  /* 0x000000ff7500720c */ /* 0x000fe20003fc5270 */
[C---:B-1----:R-:W-:Y:S02]  /*87a0*/  IMAD R0, R78.reuse, R4, RZ ;  /* 0x000000044e007224 */ /* 0x042fe400078e02ff */
        /* <DEDUP_REMOVED lines=141> */
[C---:B------:R-:W-:Y:S01]  /*9080*/  PRMT R3, R92.reuse, 0x8880, RZ ;  /* 0x000088805c037816 */ /* 0x040fe200000000ff */
        /* <DEDUP_REMOVED lines=124> */
[----:B------:R-:W-:Y:S02]  /*9850*/  UIADD3 UR8, UP0, UPT, UR52, 0x680, URZ ;  /* 0x0000068034087890 */ /* 0x000fe4000ff1e0ff */
[----:B------:R-:W-:Y:S02]  /*9860*/  UIADD3 UR5, UPT, UPT, UR41, 0x80, URZ ;  /* 0x0000008029057890 */ /* 0x000fe4000fffe0ff */
[----:B------:R-:W-:Y:S01]  /*9870*/  MOV R166, UR10 ;  /* 0x0000000a00a67c02 */ /* 0x000fe20008000f00 */
[----:B------:R-:W-:Y:S01]  /*9880*/  UIADD3.X UR9, UPT, UPT, URZ, UR53, URZ, UP0, !UPT ;  /* 0x00000035ff097290 */ /* 0x000fe200087fe4ff */
[----:B------:R-:W-:Y:S02]  /*9890*/  UMOV UR6, UR42 ;  /* 0x0000002a00067c82 */ /* 0x000fe40008000000 */
[----:B------:R-:W-:Y:S01]  /*98a0*/  R2UR UR4, R166 ;  /* 0x00000000a60472ca */ /* 0x000fe200000e0000 */
[----:B------:R-:W-:Y:S11]  /*98b0*/  UMOV UR7, UR36 ;  /* 0x0000002400077c82 */ /* 0x000ff60008000000 */
[----:B------:R-:W-:Y:S01]  /*98c0*/  @!UPT UIADD3 URZ, UPT, UPT, URZ, URZ, URZ ;  /* 0x000000fffffff290 */ /* 0x000fe2000fffe0ff */
[----:B------:R2:W-:Y:S01]  /*98d0*/  UTMASTG.3D [UR4], [UR8] ;  /* 0x00000004080073b5 */ /* 0x0005e20008010000 */
[----:B------:R0:W-:Y:S01]  /*98e0*/  UTMACMDFLUSH ;  /* 0x00000000000079b7 */ /* 0x0001e20000000000 */
[----:B--2---:R-:W-:Y:S04]  /*98f0*/  DEPBAR.LE SB0, 0x1 ;  /* 0x000080400000791a */ /* 0x004fe80000000000 */
.L_x_112:
[----:B------:R-:W-:Y:S05]  /*9900*/  BSYNC.RECONVERGENT B0 ;  /* 0x0000000000007941 */ /* 0x000fea0003800200 */
.L_x_111:
        /* <DEDUP_REMOVED lines=16> */
.L_x_116:
[----:B------:R-:W-:Y:S05]  /*9a10*/  BSYNC B0 ;  /* 0x0000000000007941 */ /* 0x000fea0003800000 */
.L_x_115:
        /* <DEDUP_REMOVED lines=20> */
.L_x_114:
[----:B------:R-:W-:Y:S05]  /*9b60*/  BSYNC B1 ;  /* 0x0000000000017941 */ /* 0x000fea0003800000 */
.L_x_113:
        /* <DEDUP_REMOVED lines=21> */
.L_x_118:
[----:B------:R-:W-:Y:S01]  /*9cc0*/  ISETP.NE.AND P0, PT, R167, RZ, PT ;  /* 0x000000ffa700720c */ /* 0x000fe20003f05270 */
[----:B------:R-:W-:Y:S05]  /*9cd0*/  WARPSYNC.ALL ;  /* 0x0000000000007948 */ /* 0x000fea0003800000 */
[----:B------:R-:W-:Y:S01]  /*9ce0*/  IMAD.U32 R140, R102, 0x10000, RZ ;  /* 0x00010000668c7824 */ /* 0x000fe200078e00ff */
[----:B------:R-:W-:Y:S01]  /*9cf0*/  R2UR UR4, R80 ;  /* 0x00000000500472ca */ /* 0x000fe200000e0000 */
[----:B------:R-:W-:Y:S01]  /*9d00*/  IMAD.U32 R134, R88, 0x10000, RZ ;  /* 0x0001000058867824 */ /* 0x000fe200078e00ff */
[C---:B------:R-:W-:Y:S01]  /*9d10*/  SHF.L.U32 R0, R100.reuse, 0x10, RZ ;  /* 0x0000001064007819 */ /* 0x040fe200000006ff */
[----:B-1----:R-:W-:Y:S01]  /*9d20*/  IMAD.U32 R119, R93, 0x10000, RZ ;  /* 0x000100005d777824 */ /* 0x002fe200078e00ff */
[----:B------:R-:W-:Y:S01]  /*9d30*/  PRMT R3, R100, 0x8880, RZ ;  /* 0x0000888064037816 */ /* 0x000fe200000000ff */
[----:B------:R-:W-:Y:S01]  /*9d40*/  IMAD.U32 R104, R98, 0x10000, RZ ;  /* 0x0001000062687824 */ /* 0x000fe200078e00ff */
[----:B------:R-:W-:Y:S01]  /*9d50*/  SHF.L.U32 R81, R100, 0x8, RZ ;  /* 0x0000000864517819 */ /* 0x000fe200000006ff */
[----:B------:R-:W-:Y:S01]  /*9d60*/  IMAD.SHL.U32 R127, R90, 0x100, RZ ;  /* 0x000001005a7f7824 */ /* 0x000fe200078e00ff */
[----:B------:R-:W-:Y:S01]  /*9d70*/  SHF.R.S32.HI R0, RZ, 0x18, R0 ;  /* 0x00000018ff007819 */ /* 0x000fe20000011400 */
[----:B------:R-:W-:Y:S01]  /*9d80*/  IMAD.SHL.U32 R112, R95, 0x100, RZ ;  /* 0x000001005f707824 */ /* 0x000fe200078e00ff */
[----:B------:R-:W-:Y:S01]  /*9d90*/  SHF.R.S32.HI R81, RZ, 0x18, R81 ;  /* 0x00000018ff517819 */ /* 0x000fe20000011451 */
[----:B------:R-:W-:Y:S01]  /*9da0*/  BSSY.RECONVERGENT B0, `(.L_x_119) ;  /* 0x0000121000007945 */ /* 0x000fe20003800200 */
[----:B------:R-:W-:Y:S01]  /*9db0*/  SHF.R.S32.HI R2, RZ, 0x18, R100 ;  /* 0x00000018ff027819 */ /* 0x000fe20000011464 */
[----:B------:R-:W1:Y:S01]  /*9dc0*/  LDTM.x64 R4, tmem[UR4+0xc0] ;  /* 0x0000c004000479ee */ /* 0x000e620008340000 */
[----:B------:R-:W-:Y:S01]  /*9dd0*/  NOP ;  /* 0x0000000000007918 */ /* 0x000fe20000000000 */
[----:B------:R-:W-:Y:S02]  /*9de0*/  SHF.R.S32.HI R84, RZ, 0x18, R101 ;  /* 0x00000018ff547819 */ /* 0x000fe40000011465 */
[----:B------:R-:W-:Y:S02]  /*9df0*/  SHF.R.S32.HI R85, RZ, 0x18, R102 ;  /* 0x00000018ff557819 */ /* 0x000fe40000011466 */
[----:B------:R-:W-:Y:S02]  /*9e00*/  SHF.R.S32.HI R86, RZ, 0x18, R103 ;  /* 0x00000018ff567819 */ /* 0x000fe40000011467 */
[----:B------:R-:W-:Y:S02]  /*9e10*/  SHF.R.S32.HI R87, RZ, 0x18, R88 ;  /* 0x00000018ff577819 */ /* 0x000fe40000011458 */
[----:B------:R-:W-:Y:S02]  /*9e20*/  R2UR UR5, R108 ;  /* 0x000000006c0572ca */ /* 0x000fe400000e0000 */
[C---:B------:R-:W-:Y:S02]  /*9e30*/  PRMT R143, R101.reuse, 0x8880, RZ ;  /* 0x00008880658f7816 */ /* 0x040fe400000000ff */
[----:B------:R-:W-:Y:S02]  /*9e40*/  SHF.L.U32 R83, R101, 0x10, RZ ;  /* 0x0000001065537819 */ /* 0x000fe400000006ff */
[----:B------:R-:W-:Y:S02]  /*9e50*/  PRMT R141, R102, 0x8880, RZ ;  /* 0x00008880668d7816 */ /* 0x000fe400000000ff */
[----:B------:R-:W-:Y:S02]  /*9e60*/  SHF.R.S32.HI R83, RZ, 0x18, R83 ;  /* 0x00000018ff537819 */ /* 0x000fe40000011453 */
[C---:B------:R-:W-:Y:S02]  /*9e70*/  PRMT R138, R103.reuse, 0x8880, RZ ;  /* 0x00008880678a7816 */ /* 0x040fe400000000ff */
[----:B------:R-:W-:Y:S01]  /*9e80*/  SHF.L.U32 R137, R103, 0x10, RZ ;  /* 0x0000001067897819 */ /* 0x000fe200000006ff */
[----:B------:R-:W-:Y:S01]  /*9e90*/  UIADD3 UR5, UPT, UPT, UR5, 0xb0, URZ ;  /* 0x000000b005057890 */ /* 0x000fe2000fffe0ff */
[----:B-1----:R-:W-:Y:S01]  /*9ea0*/  IMAD R4, R78, R4, RZ ;  /* 0x000000044e047224 */ /* 0x002fe200078e02ff */
[----:B------:R-:W-:Y:S01]  /*9eb0*/  PRMT R135, R88, 0x8880, RZ ;  /* 0x0000888058877816 */ /* 0x000fe200000000ff */
[C---:B------:R-:W-:Y:S01]  /*9ec0*/  IMAD R5, R78.reuse, R5, RZ ;  /* 0x000000054e057224 */ /* 0x040fe200078e02ff */
[----:B------:R-:W-:Y:S01]  /*9ed0*/  UPRMT UR5, UR37, 0x654, UR5 ;  /* 0x0000065425057896 */ /* 0x000fe20008000005 */
[----:B------:R-:W-:Y:S01]  /*9ee0*/  IMAD R4, R3, R82, R4 ;  /* 0x0000005203047224 */ /* 0x000fe200078e0204 */
[C---:B------:R-:W-:Y:S01]  /*9ef0*/  PRMT R132, R89.reuse, 0x8880, RZ ;  /* 0x0000888059847816 */ /* 0x040fe200000000ff */
[----:B------:R-:W-:Y:S01]  /*9f00*/  IMAD R6, R78, R6, RZ ;  /* 0x000000064e067224 */ /* 0x000fe200078e02ff */
[----:B------:R-:W-:Y:S01]  /*9f10*/  SHF.L.U32 R131, R89, 0x10, RZ ;  /* 0x0000001059837819 */ /* 0x000fe200000006ff */
[----:B------:R-:W-:Y:S01]  /*9f20*/  IMAD R5, R0, R82, R5 ;  /* 0x0000005200057224 */ /* 0x000fe200078e0205 */
[----:B------:R-:W-:Y:S01]  /*9f30*/  PRMT R129, R90, 0x8880, RZ ;  /* 0x000088805a817816 */ /* 0x000fe200000000ff */
[----:B------:R-:W-:Y:S01]  /*9f40*/  IMAD R0, R78, R16, RZ ;  /* 0x000000104e007224 */ /* 0x000fe200078e02ff */
[----:B------:R-:W-:Y:S01]  /*9f50*/  SHF.L.U32 R128, R90, 0x10, RZ ;  /* 0x000000105a807819 */ /* 0x000fe200000006ff */
[C---:B------:R-:W-:Y:S01]  /*9f60*/  IMAD R7, R78.reuse, R7, RZ ;  /* 0x000000074e077224 */ /* 0x040fe200078e02ff */
[----:B------:R-:W-:Y:S01]  /*9f70*/  SYNCS.ARRIVE.TRANS64.RED.A1T0 RZ, [UR5], RZ ;  /* 0x000000ffffff79a7 */ /* 0x000fe20008100405 */
[C---:B------:R-:W-:Y:S01]  /*9f80*/  IMAD R16, R78.reuse, R20, RZ ;  /* 0x000000144e107224 */ /* 0x040fe200078e02ff */
[C---:B------:R-:W-:Y:S01]  /*9f90*/  PRMT R126, R91.reuse, 0x8880, RZ ;  /* 0x000088805b7e7816 */ /* 0x040fe200000000ff */
[C---:B------:R-:W-:Y:S01]  /*9fa0*/  IMAD R20, R78.reuse, R24, RZ ;  /* 0x000000184e147224 */ /* 0x040fe200078e02ff */
[----:B------:R-:W-:Y:S01]  /*9fb0*/  SHF.L.U32 R125, R91, 0x10, RZ ;  /* 0x000000105b7d7819 */ /* 0x000fe200000006ff */
[----:B------:R-:W-:Y:S01]  /*9fc0*/  IMAD R6, R81, R82, R6 ;  /* 0x0000005251067224 */ /* 0x000fe200078e0206 */
[----:B------:R-:W-:Y:S01]  /*9fd0*/  MOV R81, R143 ;  /* 0x0000008f00517202 */ /* 0x000fe20000000f00 */
[----:B------:R-:W-:Y:S01]  /*9fe0*/  IMAD R24, R78, R28, RZ ;  /* 0x0000001c4e187224 */ /* 0x000fe200078e02ff */
[----:B------:R-:W-:Y:S01]  /*9ff0*/  PRMT R123, R92, 0x8880, RZ ;  /* 0x000088805c7b7816 */ /* 0x000fe200000000ff */
[----:B------:R-:W-:Y:S01]  /*a000*/  IMAD R28, R78, R32, RZ ;  /* 0x000000204e1c7224 */ /* 0x000fe200078e02ff */
[----:B------:R-:W-:Y:S01]  /*a010*/  SHF.L.U32 R122, R92, 0x10, RZ ;  /* 0x000000105c7a7819 */ /* 0x000fe200000006ff */
[----:B------:R-:W-:Y:S01]  /*a020*/  IMAD R7, R2, R82, R7 ;  /* 0x0000005202077224 */ /* 0x000fe200078e0207 */
[----:B------:R-:W-:Y:S01]  /*a030*/  PRMT R120, R93, 0x8880, RZ ;  /* 0x000088805d787816 */ /* 0x000fe200000000ff */
[----:B------:R-:W-:Y:S01]  /*a040*/  IMAD R32, R78, R36, RZ ;  /* 0x000000244e207224 */ /* 0x000fe200078e02ff */
[----:B------:R-:W-:Y:S01]  /*a050*/  PRMT R117, R94, 0x8880, RZ ;  /* 0x000088805e757816 */ /* 0x000fe200000000ff */
[----:B------:R-:W-:Y:S01]  /*a060*/  IMAD R2, R78, R17, RZ ;  /* 0x000000114e027224 */ /* 0x000fe200078e02ff */
[----:B------:R-:W-:Y:S01]  /*a070*/  SHF.L.U32 R116, R94, 0x10, RZ ;  /* 0x000000105e747819 */ /* 0x000fe200000006ff */
[----:B------:R-:W-:Y:S01]  /*a080*/  IMAD R36, R78, R40, RZ ;  /* 0x000000284e247224 */ /* 0x000fe200078e02ff */
[----:B------:R-:W-:Y:S01]  /*a090*/  SHF.L.U32 R115, R94, 0x8, RZ ;  /* 0x000000085e737819 */ /* 0x000fe200000006ff */
[C---:B------:R-:W-:Y:S01]  /*a0a0*/  IMAD R17, R78.reuse, R21, RZ ;  /* 0x000000154e117224 */ /* 0x040fe200078e02ff */
[C---:B------:R-:W-:Y:S01]  /*a0b0*/  PRMT R114, R95.reuse, 0x8880, RZ ;  /* 0x000088805f727816 */ /* 0x040fe200000000ff */
[C---:B------:R-:W-:Y:S01]  /*a0c0*/  IMAD R40, R78.reuse, R44, RZ ;  /* 0x0000002c4e287224 */ /* 0x040fe200078e02ff */
[----:B------:R-:W-:Y:S01]  /*a0d0*/  SHF.L.U32 R113, R95, 0x10, RZ ;  /* 0x000000105f717819 */ /* 0x000fe200000006ff */
[----:B------:R-:W-:Y:S01]  /*a0e0*/  IMAD R21, R78, R25, RZ ;  /* 0x000000194e157224 */ /* 0x000fe200078e02ff */
[----:B------:R-:W-:Y:S01]  /*a0f0*/  PRMT R111, R96, 0x8880, RZ ;  /* 0x00008880606f7816 */ /* 0x000fe200000000ff */
        /* <DEDUP_REMOVED lines=8> */
[C---:B------:R-:W-:Y:S01]  /*a180*/  IMAD R52, R78.reuse, R56, RZ ;  /* 0x000000384e347224 */ /* 0x040fe200078e02ff */
[----:B------:R-:W-:Y:S01]  /*a190*/  SHF.L.U32 R142, R101, 0x8, RZ ;  /* 0x00000008658e7819 */ /* 0x000fe200000006ff */
[C---:B------:R-:W-:Y:S01]  /*a1a0*/  IMAD R8, R78.reuse, R8, RZ ;  /* 0x000000084e087224 */ /* 0x040fe200078e02ff */
[C---:B------:R-:W-:Y:S01]  /*a1b0*/  SHF.L.U32 R101, R99.reuse, 0x10, RZ ;  /* 0x0000001063657819 */ /* 0x040fe200000006ff */
[----:B------:R-:W-:Y:S01]  /*a1c0*/  IMAD R33, R78, R37, RZ ;  /* 0x000000254e217224 */ /* 0x000fe200078e02ff */
[----:B------:R-:W-:Y:S01]  /*a1d0*/  SHF.L.U32 R139, R102, 0x8, RZ ;  /* 0x00000008668b7819 */ /* 0x000fe200000006ff */
[C---:B------:R-:W-:Y:S01]  /*a1e0*/  IMAD R56, R78.reuse, R60, RZ ;  /* 0x0000003c4e387224 */ /* 0x040fe200078e02ff */
[----:B------:R-:W-:Y:S01]  /*a1f0*/  PRMT R102, R99, 0x8880, RZ ;  /* 0x0000888063667816 */ /* 0x000fe200000000ff */
[C---:B------:R-:W-:Y:S01]  /*a200*/  IMAD R37, R78.reuse, R41, RZ ;  /* 0x000000294e257224 */ /* 0x040fe200078e02ff */
[----:B------:R-:W-:Y:S01]  /*a210*/  SHF.L.U32 R136, R103, 0x8, RZ ;  /* 0x0000000867887819 */ /* 0x000fe200000006ff */
[C---:B------:R-:W-:Y:S01]  /*a220*/  IMAD R60, R78.reuse, R64, RZ ;  /* 0x000000404e3c7224 */ /* 0x040fe200078e02ff */
[----:B------:R-:W-:Y:S01]  /*a230*/  I2IP.S8.S32.SAT R64, R7, R6, RZ ;  /* 0x0000000607407239 */ /* 0x000fe200000014ff */
[C---:B------:R-:W-:Y:S01]  /*a240*/  IMAD R9, R78.reuse, R9, RZ ;  /* 0x000000094e097224 */ /* 0x040fe200078e02ff */
[----:B------:R-:W-:Y:S01]  /*a250*/  SHF.R.S32.HI R6, RZ, 0x18, R140 ;  /* 0x00000018ff067819 */ /* 0x000fe2000001148c */
[C---:B------:R-:W-:Y:S01]  /*a260*/  IMAD R41, R78.reuse, R45, RZ ;  /* 0x0000002d4e297224 */ /* 0x040fe200078e02ff */
[----:B------:R-:W-:Y:S01]  /*a270*/  SHF.R.S32.HI R7, RZ, 0x18, R142 ;  /* 0x00000018ff077819 */ /* 0x000fe2000001148e */
[----:B------:R-:W-:Y:S01]  /*a280*/  IMAD R45, R78, R49, RZ ;  /* 0x000000314e2d7224 */ /* 0x000fe200078e02ff */
[----:B------:R-:W-:Y:S01]  /*a290*/  SHF.L.U32 R133, R88, 0x8, RZ ;  /* 0x0000000858857819 */ /* 0x000fe200000006ff */
[C---:B------:R-:W-:Y:S01]  /*a2a0*/  IMAD R10, R78.reuse, R10, RZ ;  /* 0x0000000a4e0a7224 */ /* 0x040fe200078e02ff */
[----:B------:R-:W-:Y:S01]  /*a2b0*/  SHF.R.S32.HI R88, RZ, 0x18, R89 ;  /* 0x00000018ff587819 */ /* 0x000fe20000011459 */
[C---:B------:R-:W-:Y:S01]  /*a2c0*/  IMAD R49, R78.reuse, R53, RZ ;  /* 0x000000354e317224 */ /* 0x040fe200078e02ff */
[----:B------:R-:W-:Y:S01]  /*a2d0*/  SHF.L.U32 R130, R89, 0x8, RZ ;  /* 0x0000000859827819 */ /* 0x000fe200000006ff */
[-C--:B------:R-:W-:Y:S01]  /*a2e0*/  IMAD R8, R81, R82.reuse, R8 ;  /* 0x0000005251087224 */ /* 0x080fe200078e0208 */
[----:B------:R-:W-:Y:S01]  /*a2f0*/  SHF.R.S32.HI R81, RZ, 0x18, R139 ;  /* 0x00000018ff517819 */ /* 0x000fe2000001148b */
[C---:B------:R-:W-:Y:S01]  /*a300*/  IMAD R53, R78.reuse, R57, RZ ;  /* 0x000000394e357224 */ /* 0x040fe200078e02ff */
[----:B------:R-:W-:Y:S01]  /*a310*/  SHF.R.S32.HI R89, RZ, 0x18, R90 ;  /* 0x00000018ff597819 */ /* 0x000fe2000001145a */
[C---:B------:R-:W-:Y:S01]  /*a320*/  IMAD R11, R78.reuse, R11, RZ ;  /* 0x0000000b4e0b7224 */ /* 0x040fe200078e02ff */
[----:B------:R-:W-:Y:S01]  /*a330*/  SHF.R.S32.HI R90, RZ, 0x18, R91 ;  /* 0x00000018ff5a7819 */ /* 0x000fe2000001145b */
[C---:B------:R-:W-:Y:S01]  /*a340*/  IMAD R57, R78.reuse, R61, RZ ;  /* 0x0000003d4e397224 */ /* 0x040fe200078e02ff */
[----:B------:R-:W-:Y:S01]  /*a350*/  SHF.L.U32 R124, R91, 0x8, RZ ;  /* 0x000000085b7c7819 */ /* 0x000fe200000006ff */
[----:B------:R-:W-:Y:S01]  /*a360*/  IMAD R9, R83, R82, R9 ;  /* 0x0000005253097224 */ /* 0x000fe200078e0209 */
[----:B------:R-:W-:Y:S01]  /*a370*/  SHF.R.S32.HI R91, RZ, 0x18, R92 ;  /* 0x00000018ff5b7819 */ /* 0x000fe2000001145c */
[----:B------:R-:W-:Y:S01]  /*a380*/  IMAD R61, R78, R65, RZ ;  /* 0x000000414e3d7224 */ /* 0x000fe200078e02ff */
[----:B------:R-:W-:Y:S01]  /*a390*/  SHF.L.U32 R121, R92, 0x8, RZ ;  /* 0x000000085c797819 */ /* 0x000fe200000006ff */
[C---:B------:R-:W-:Y:S01]  /*a3a0*/  IMAD R12, R78.reuse, R12, RZ ;  /* 0x0000000c4e0c7224 */ /* 0x040fe200078e02ff */
[----:B------:R-:W-:Y:S01]  /*a3b0*/  SHF.R.S32.HI R92, RZ, 0x18, R93 ;  /* 0x00000018ff5c7819 */ /* 0x000fe2000001145d */
[----:B------:R-:W-:Y:S01]  /*a3c0*/  IMAD.MOV.U32 R65, RZ, RZ, R141 ;  /* 0x000000ffff417224 */ /* 0x000fe200078e008d */
[----:B------:R-:W-:Y:S01]  /*a3d0*/  SHF.L.U32 R118, R93, 0x8, RZ ;  /* 0x000000085d767819 */ /* 0x000fe200000006ff */
[----:B------:R-:W-:Y:S01]  /*a3e0*/  IMAD R10, R7, R82, R10 ;  /* 0x00000052070a7224 */ /* 0x000fe200078e020a */
[----:B------:R-:W-:Y:S01]  /*a3f0*/  MOV R7, R138 ;  /* 0x0000008a00077202 */ /* 0x000fe20000000f00 */
[----:B------:R-:W-:Y:S01]  /*a400*/  IMAD R13, R78, R13, RZ ;  /* 0x0000000d4e0d7224 */ /* 0x000fe200078e02ff */
[----:B------:R-:W-:Y:S01]  /*a410*/  SHF.R.S32.HI R93, RZ, 0x18, R94 ;  /* 0x00000018ff5d7819 */ /* 0x000fe2000001145e */
[----:B------:R-:W-:Y:S01]  /*a420*/  IMAD R11, R84, R82, R11 ;  /* 0x00000052540b7224 */ /* 0x000fe200078e020b */
[----:B------:R-:W-:Y:S01]  /*a430*/  I2IP.S8.S32.SAT R84, R5, R4, R64 ;  /* 0x0000000405547239 */ /* 0x000fe20000001440 */
[C---:B------:R-:W-:Y:S01]  /*a440*/  IMAD R14, R78.reuse, R14, RZ ;  /* 0x0000000e4e0e7224 */ /* 0x040fe200078e02ff */
[----:B------:R-:W-:Y:S01]  /*a450*/  SHF.R.S32.HI R5, RZ, 0x18, R137 ;  /* 0x00000018ff057819 */ /* 0x000fe20000011489 */
[----:B------:R-:W-:Y:S01]  /*a460*/  IMAD R12, R65, R82, R12 ;  /* 0x00000052410c7224 */ /* 0x000fe200078e020c */
[----:B------:R-:W-:Y:S01]  /*a470*/  I2IP.S8.S32.SAT R10, R11, R10, RZ ;  /* 0x0000000a0b0a7239 */ /* 0x000fe200000014ff */
[----:B------:R-:W-:Y:S01]  /*a480*/  IMAD R15, R78, R15, RZ ;  /* 0x0000000f4e0f7224 */ /* 0x000fe200078e02ff */
[----:B------:R-:W-:Y:S01]  /*a490*/  SHF.R.S32.HI R94, RZ, 0x18, R95 ;  /* 0x00000018ff5e7819 */ /* 0x000fe2000001145f */
[-C--:B------:R-:W-:Y:S01]  /*a4a0*/  IMAD R13, R6, R82.reuse, R13 ;  /* 0x00000052060d7224 */ /* 0x080fe200078e020d */
[----:B------:R-:W-:Y:S01]  /*a4b0*/  SHF.R.S32.HI R6, RZ, 0x18, R134 ;  /* 0x00000018ff067819 */ /* 0x000fe20000011486 */
[-C--:B------:R-:W-:Y:S01]  /*a4c0*/  IMAD R14, R81, R82.reuse, R14 ;  /* 0x00000052510e7224 */ /* 0x080fe200078e020e */
        /* <DEDUP_REMOVED lines=10> */
[----:B------:R-:W-:Y:S01]  /*a570*/  MOV R5, R135 ;  /* 0x0000008700057202 */ /* 0x000fe20000000f00 */
[-C--:B------:R-:W-:Y:S01]  /*a580*/  IMAD R3, R4, R82.reuse, R3 ;  /* 0x0000005204037224 */ /* 0x080fe200078e0203 */
[----:B------:R-:W-:Y:S01]  /*a590*/  SHF.R.S32.HI R4, RZ, 0x18, R131 ;  /* 0x00000018ff047819 */ /* 0x000fe20000011483 */
[----:B------:R-:W-:Y:S01]  /*a5a0*/  IMAD R19, R86, R82, R19 ;  /* 0x0000005256137224 */ /* 0x000fe200078e0213 */
[----:B------:R-:W-:Y:S01]  /*a5b0*/  I2IP.S8.S32.SAT R86, R13, R12, R14 ;  /* 0x0000000c0d567239 */ /* 0x000fe2000000140e */
[----:B------:R-:W-:Y:S01]  /*a5c0*/  IMAD R18, R78, R22, RZ ;  /* 0x000000164e127224 */ /* 0x000fe200078e02ff */
[----:B------:R-:W-:Y:S01]  /*a5d0*/  SHF.L.U32 R109, R96, 0x8, RZ ;  /* 0x00000008606d7819 */ /* 0x000fe200000006ff */
[----:B------:R-:W-:Y:S01]  /*a5e0*/  IMAD R16, R5, R82, R16 ;  /* 0x0000005205107224 */ /* 0x000fe200078e0210 */
[----:B------:R-:W-:Y:S01]  /*a5f0*/  I2IP.S8.S32.SAT R19, R19, R3, RZ ;  /* 0x0000000313137239 */ /* 0x000fe200000014ff */
[----:B------:R-:W-:Y:S01]  /*a600*/  IMAD R23, R78, R23, RZ ;  /* 0x000000174e177224 */ /* 0x000fe200078e02ff */
[----:B------:R-:W-:Y:S01]  /*a610*/  MOV R3, R132 ;  /* 0x0000008400037202 */ /* 0x000fe20000000f00 */
[-C--:B------:R-:W-:Y:S01]  /*a620*/  IMAD R17, R6, R82.reuse, R17 ;  /* 0x0000005206117224 */ /* 0x080fe200078e0211 */
[----:B------:R-:W-:Y:S01]  /*a630*/  MOV R5, R129 ;  /* 0x0000008100057202 */ /* 0x000fe20000000f00 */
[-C--:B------:R-:W-:Y:S01]  /*a640*/  IMAD R18, R7, R82.reuse, R18 ;  /* 0x0000005207127224 */ /* 0x080fe200078e0212 */
[----:B------:R-:W-:Y:S01]  /*a650*/  SHF.R.S32.HI R7, RZ, 0x18, R127 ;  /* 0x00000018ff077819 */ /* 0x000fe2000001147f */
[----:B------:R-:W-:Y:S01]  /*a660*/  IMAD R23, R87, R82, R23 ;  /* 0x0000005257177224 */ /* 0x000fe200078e0217 */
[----:B------:R-:W-:Y:S01]  /*a670*/  I2IP.S8.S32.SAT R87, R2, R0, R19 ;  /* 0x0000000002577239 */ /* 0x000fe20000001413 */
[----:B------:R-:W-:Y:S01]  /*a680*/  IMAD R20, R3, R82, R20 ;  /* 0x0000005203147224 */ /* 0x000fe200078e0214 */
[----:B------:R-:W-:Y:S01]  /*a690*/  SHF.R.S32.HI R3, RZ, 0x18, R130 ;  /* 0x00000018ff037819 */ /* 0x000fe20000011482 */
[C---:B------:R-:W-:Y:S01]  /*a6a0*/  IMAD R22, R78.reuse, R26, RZ ;  /* 0x0000001a4e167224 */ /* 0x040fe200078e02ff */
[----:B------:R-:W-:Y:S01]  /*a6b0*/  I2IP.S8.S32.SAT R18, R23, R18, RZ ;  /* 0x0000001217127239 */ /* 0x000fe200000014ff */
[----:B------:R-:W-:Y:S01]  /*a6c0*/  IMAD R27, R78, R27, RZ ;  /* 0x0000001b4e1b7224 */ /* 0x000fe200078e02ff */
[----:B------:R1:W-:Y:S01]  /*a6d0*/  STS.128 [R153+UR49+0xa200], R84 ;  /* 0x00a2005499007988 */ /* 0x0003e20008000c31 */
[----:B------:R-:W-:Y:S01]  /*a6e0*/  IMAD R21, R4, R82, R21 ;  /* 0x0000005204157224 */ /* 0x000fe200078e0215 */
[----:B------:R-:W-:Y:S01]  /*a6f0*/  I2IP.S8.S32.SAT R16, R17, R16, R18 ;  /* 0x0000001011107239 */ /* 0x000fe20000001412 */
[-C--:B------:R-:W-:Y:S01]  /*a700*/  IMAD R22, R3, R82.reuse, R22 ;  /* 0x0000005203167224 */ /* 0x080fe200078e0216 */
[----:B------:R-:W-:Y:S01]  /*a710*/  SHF.R.S32.HI R0, RZ, 0x18, R128 ;  /* 0x00000018ff007819 */ /* 0x000fe20000011480 */
[----:B------:R-:W-:Y:S01]  /*a720*/  IMAD R27, R88, R82, R27 ;  /* 0x00000052581b7224 */ /* 0x000fe200078e021b */
[----:B------:R-:W-:Y:S01]  /*a730*/  SHF.R.S32.HI R96, RZ, 0x18, R97 ;  /* 0x00000018ff607819 */ /* 0x000fe20000011461 */
[C---:B------:R-:W-:Y:S01]  /*a740*/  IMAD R26, R78.reuse, R30, RZ ;  /* 0x0000001e4e1a7224 */ /* 0x040fe200078e02ff */
[----:B------:R-:W-:Y:S01]  /*a750*/  SHF.L.U32 R106, R97, 0x8, RZ ;  /* 0x00000008616a7819 */ /* 0x000fe200000006ff */
[----:B------:R-:W-:Y:S01]  /*a760*/  IMAD R24, R5, R82, R24 ;  /* 0x0000005205187224 */ /* 0x000fe200078e0218 */
[----:B------:R-:W-:Y:S01]  /*a770*/  I2IP.S8.S32.SAT R17, R27, R22, RZ ;  /* 0x000000161b117239 */ /* 0x000fe200000014ff */
[----:B------:R-:W-:Y:S01]  /*a780*/  IMAD R31, R78, R31, RZ ;  /* 0x0000001f4e1f7224 */ /* 0x000fe200078e02ff */
[----:B------:R-:W-:Y:S01]  /*a790*/  SHF.R.S32.HI R5, RZ, 0x18, R124 ;  /* 0x00000018ff057819 */ /* 0x000fe2000001147c */
[----:B------:R-:W-:Y:S01]  /*a7a0*/  IMAD R25, R0, R82, R25 ;  /* 0x0000005200197224 */ /* 0x000fe200078e0219 */
[----:B------:R-:W-:Y:S01]  /*a7b0*/  I2IP.S8.S32.SAT R17, R21, R20, R17 ;  /* 0x0000001415117239 */ /* 0x000fe20000001411 */
[-C--:B------:R-:W-:Y:S01]  /*a7c0*/  IMAD R26, R7, R82.reuse, R26 ;  /* 0x00000052071a7224 */ /* 0x080fe200078e021a */
[----:B------:R-:W-:Y:S01]  /*a7d0*/  SHF.R.S32.HI R0, RZ, 0x18, R125 ;  /* 0x00000018ff007819 */ /* 0x000fe2000001147d */
[----:B------:R-:W-:Y:S01]  /*a7e0*/  IMAD.MOV.U32 R3, RZ, RZ, R126 ;  /* 0x000000ffff037224 */ /* 0x000fe200078e007e */
[----:B------:R-:W-:Y:S01]  /*a7f0*/  SHF.R.S32.HI R7, RZ, 0x18, R118 ;  /* 0x00000018ff077819 */ /* 0x000fe20000011476 */
[----:B------:R-:W-:Y:S01]  /*a800*/  IMAD R31, R89, R82, R31 ;  /* 0x00000052591f7224 */ /* 0x000fe200078e021f */
[----:B------:R-:W-:Y:S01]  /*a810*/  SHF.R.S32.HI R97, RZ, 0x18, R98 ;  /* 0x00000018ff617819 */ /* 0x000fe20000011462 */
[----:B------:R-:W-:Y:S01]  /*a820*/  IMAD R30, R78, R34, RZ ;  /* 0x000000224e1e7224 */ /* 0x000fe200078e02ff */
[----:B------:R-:W-:Y:S01]  /*a830*/  SHF.L.U32 R103, R98, 0x8, RZ ;  /* 0x0000000862677819 */ /* 0x000fe200000006ff */
[----:B------:R-:W-:Y:S01]  /*a840*/  IMAD R28, R3, R82, R28 ;  /* 0x00000052031c7224 */ /* 0x000fe200078e021c */
[----:B------:R-:W-:Y:S01]  /*a850*/  I2IP.S8.S32.SAT R18, R31, R26, RZ ;  /* 0x0000001a1f127239 */ /* 0x000fe200000014ff */
[----:B------:R-:W-:Y:S01]  /*a860*/  IMAD R35, R78, R35, RZ ;  /* 0x000000234e237224 */ /* 0x000fe200078e02ff */
[----:B------:R-:W-:Y:S01]  /*a870*/  MOV R3, R123 ;  /* 0x0000007b00037202 */ /* 0x000fe20000000f00 */
[----:B------:R-:W-:Y:S01]  /*a880*/  IMAD R29, R0, R82, R29 ;  /* 0x00000052001d7224 */ /* 0x000fe200078e021d */
[----:B------:R-:W-:Y:S01]  /*a890*/  I2IP.S8.S32.SAT R18, R25, R24, R18 ;  /* 0x0000001819127239 */ /* 0x000fe20000001412 */
[-C--:B------:R-:W-:Y:S01]  /*a8a0*/  IMAD R30, R5, R82.reuse, R30 ;  /* 0x00000052051e7224 */ /* 0x080fe200078e021e */
[----:B------:R-:W-:Y:S01]  /*a8b0*/  SHF.R.S32.HI R0, RZ, 0x18, R122 ;  /* 0x00000018ff007819 */ /* 0x000fe2000001147a */
[----:B------:R-:W-:Y:S01]  /*a8c0*/  IMAD R35, R90, R82, R35 ;  /* 0x000000525a237224 */ /* 0x000fe200078e0223 */
[----:B------:R-:W-:Y:S01]  /*a8d0*/  MOV R5, R120 ;  /* 0x0000007800057202 */ /* 0x000fe20000000f00 */
[----:B------:R-:W-:Y:S01]  /*a8e0*/  IMAD R32, R3, R82, R32 ;  /* 0x0000005203207224 */ /* 0x000fe200078e0220 */
[----:B------:R-:W-:Y:S01]  /*a8f0*/  SHF.R.S32.HI R3, RZ, 0x18, R121 ;  /* 0x00000018ff037819 */ /* 0x000fe20000011479 */
[C---:B------:R-:W-:Y:S01]  /*a900*/  IMAD R34, R78.reuse, R38, RZ ;  /* 0x000000264e227224 */ /* 0x040fe200078e02ff */
[----:B------:R-:W-:Y:S01]  /*a910*/  I2IP.S8.S32.SAT R19, R35, R30, RZ ;  /* 0x0000001e23137239 */ /* 0x000fe200000014ff */
[----:B------:R-:W-:Y:S01]  /*a920*/  IMAD R39, R78, R39, RZ ;  /* 0x000000274e277224 */ /* 0x000fe200078e02ff */
[----:B------:R-:W-:Y:S01]  /*a930*/  SHF.R.S32.HI R98, RZ, 0x18, R99 ;  /* 0x00000018ff627819 */ /* 0x000fe20000011463 */
[----:B------:R-:W-:Y:S01]  /*a940*/  IMAD R33, R0, R82, R33 ;  /* 0x0000005200217224 */ /* 0x000fe200078e0221 */
[----:B------:R-:W-:Y:S01]  /*a950*/  I2IP.S8.S32.SAT R19, R29, R28, R19 ;  /* 0x0000001c1d137239 */ /* 0x000fe20000001413 */
[-C--:B------:R-:W-:Y:S01]  /*a960*/  IMAD R34, R3, R82.reuse, R34 ;  /* 0x0000005203227224 */ /* 0x080fe200078e0222 */
[----:B------:R-:W-:Y:S01]  /*a970*/  SHF.R.S32.HI R0, RZ, 0x18, R119 ;  /* 0x00000018ff007819 */ /* 0x000fe20000011477 */
[----:B------:R-:W-:Y:S01]  /*a980*/  IMAD R39, R91, R82, R39 ;  /* 0x000000525b277224 */ /* 0x000fe200078e0227 */
[----:B------:R-:W-:Y:S01]  /*a990*/  MOV R3, R117 ;  /* 0x0000007500037202 */ /* 0x000fe20000000f00 */
[C---:B------:R-:W-:Y:S01]  /*a9a0*/  IMAD R38, R78.reuse, R42, RZ ;  /* 0x0000002a4e267224 */ /* 0x040fe200078e02ff */
[----:B------:R1:W-:Y:S01]  /*a9b0*/  STS.128 [R172+0xa200], R16 ;  /* 0x00a20010ac007388 */ /* 0x0003e20000000c00 */
        /* <DEDUP_REMOVED lines=8> */
[-C--:B------:R-:W-:Y:S01]  /*aa40*/  IMAD R43, R92, R82.reuse, R43 ;  /* 0x000000525c2b7224 */ /* 0x080fe200078e022b */
[----:B------:R-:W-:Y:S01]  /*aa50*/  SHF.R.S32.HI R7, RZ, 0x18, R112 ;  /* 0x00000018ff077819 */ /* 0x000fe20000011470 */
[----:B------:R-:W-:Y:S01]  /*aa60*/  IMAD R40, R3, R82, R40 ;  /* 0x0000005203287224 */ /* 0x000fe200078e0228 */
[----:B------:R-:W-:Y:S01]  /*aa70*/  SHF.R.S32.HI R3, RZ, 0x18, R115 ;  /* 0x00000018ff037819 */ /* 0x000fe20000011473 */
[C---:B------:R-:W-:Y:S01]  /*aa80*/  IMAD R42, R78.reuse, R46, RZ ;  /* 0x0000002e4e2a7224 */ /* 0x040fe200078e02ff */
[----:B------:R-:W-:Y:S01]  /*aa90*/  I2IP.S8.S32.SAT R38, R43, R38, RZ ;  /* 0x000000262b267239 */ /* 0x000fe200000014ff */
[----:B------:R-:W-:Y:S01]  /*aaa0*/  IMAD R47, R78, R47, RZ ;  /* 0x0000002f4e2f7224 */ /* 0x000fe200078e02ff */
[----:B------:R-:W-:Y:S01]  /*aab0*/  SHF.L.U32 R100, R99, 0x8, RZ ;  /* 0x0000000863647819 */ /* 0x000fe200000006ff */
[----:B------:R-:W-:Y:S01]  /*aac0*/  IMAD R41, R0, R82, R41 ;  /* 0x0000005200297224 */ /* 0x000fe200078e0229 */
[----:B------:R-:W-:Y:S01]  /*aad0*/  I2IP.S8.S32.SAT R33, R37, R36, R38 ;  /* 0x0000002425217239 */ /* 0x000fe20000001426 */
[-C--:B------:R-:W-:Y:S01]  /*aae0*/  IMAD R42, R3, R82.reuse, R42 ;  /* 0x00000052032a7224 */ /* 0x080fe200078e022a */
[----:B------:R-:W-:Y:S01]  /*aaf0*/  SHF.R.S32.HI R0, RZ, 0x18, R113 ;  /* 0x00000018ff007819 */ /* 0x000fe20000011471 */
[----:B------:R-:W-:Y:S01]  /*ab00*/  IMAD R47, R93, R82, R47 ;  /* 0x000000525d2f7224 */ /* 0x000fe200078e022f */
[----:B------:R-:W-:Y:S01]  /*ab10*/  IADD3 R76, PT, PT, R76, 0x1, RZ ;  /* 0x000000014c4c7810 */ /* 0x000fe20007ffe0ff */
[C---:B------:R-:W-:Y:S02]  /*ab20*/  IMAD R46, R78.reuse, R50, RZ ;  /* 0x000000324e2e7224 */ /* 0x040fe400078e02ff */
        /* <DEDUP_REMOVED lines=8> */
[----:B------:R-:W-:Y:S02]  /*abb0*/  IMAD.MOV.U32 R3, RZ, RZ, R111 ;  /* 0x000000ffff037224 */ /* 0x000fe400078e006f */
[-C--:B------:R-:W-:Y:S02]  /*abc0*/  IMAD R51, R94, R82.reuse, R51 ;  /* 0x000000525e337224 */ /* 0x080fe400078e0233 */
[----:B------:R-:W-:Y:S01]  /*abd0*/  IMAD R48, R3, R82, R48 ;  /* 0x0000005203307224 */ /* 0x000fe200078e0230 */
[----:B------:R-:W-:Y:S01]  /*abe0*/  SHF.R.S32.HI R3, RZ, 0x18, R109 ;  /* 0x00000018ff037819 */ /* 0x000fe2000001146d */
[C---:B------:R-:W-:Y:S01]  /*abf0*/  IMAD R50, R78.reuse, R54, RZ ;  /* 0x000000364e327224 */ /* 0x040fe200078e02ff */
[----:B------:R-:W-:Y:S01]  /*ac00*/  I2IP.S8.S32.SAT R35, R51, R46, RZ ;  /* 0x0000002e33237239 */ /* 0x000fe200000014ff */
[----:B------:R-:W-:Y:S02]  /*ac10*/  IMAD R55, R78, R55, RZ ;  /* 0x000000374e377224 */ /* 0x000fe400078e02ff */
[----:B------:R-:W-:Y:S01]  /*ac20*/  IMAD R49, R0, R82, R49 ;  /* 0x0000005200317224 */ /* 0x000fe200078e0231 */
[----:B------:R-:W-:Y:S01]  /*ac30*/  I2IP.S8.S32.SAT R35, R45, R44, R35 ;  /* 0x0000002c2d237239 */ /* 0x000fe20000001423 */
[-C--:B------:R-:W-:Y:S01]  /*ac40*/  IMAD R50, R3, R82.reuse, R50 ;  /* 0x0000005203327224 */ /* 0x080fe200078e0232 */
[----:B------:R-:W-:Y:S01]  /*ac50*/  SHF.R.S32.HI R0, RZ, 0x18, R107 ;  /* 0x00000018ff007819 */ /* 0x000fe2000001146b */
[----:B------:R-:W-:Y:S01]  /*ac60*/  IMAD R55, R95, R82, R55 ;  /* 0x000000525f377224 */ /* 0x000fe200078e0237 */
[----:B------:R-:W-:Y:S01]  /*ac70*/  SHF.R.S32.HI R3, RZ, 0x18, R106 ;  /* 0x00000018ff037819 */ /* 0x000fe2000001146a */
        /* <DEDUP_REMOVED lines=11> */
[----:B------:R-:W-:Y:S01]  /*ad30*/  SHF.R.S32.HI R3, RZ, 0x18, R103 ;  /* 0x00000018ff037819 */ /* 0x000fe20000011467 */
[----:B------:R-:W-:Y:S02]  /*ad40*/  IMAD R58, R78, R62, RZ ;  /* 0x0000003e4e3a7224 */ /* 0x000fe400078e02ff */
[----:B------:R-:W-:Y:S01]  /*ad50*/  IMAD R56, R5, R82, R56 ;  /* 0x0000005205387224 */ /* 0x000fe200078e0238 */
[----:B------:R-:W-:Y:S01]  /*ad60*/  MOV R5, R102 ;  /* 0x0000006600057202 */ /* 0x000fe20000000f00 */
[----:B------:R-:W-:Y:S01]  /*ad70*/  IMAD R57, R0, R82, R57 ;  /* 0x0000005200397224 */ /* 0x000fe200078e0239 */
[----:B------:R-:W-:Y:S01]  /*ad80*/  SHF.R.S32.HI R0, RZ, 0x18, R101 ;  /* 0x00000018ff007819 */ /* 0x000fe20000011465 */
[C---:B------:R-:W-:Y:S01]  /*ad90*/  IMAD R63, R78.reuse, R63, RZ ;  /* 0x0000003f4e3f7224 */ /* 0x040fe200078e02ff */
[----:B------:R-:W-:Y:S01]  /*ada0*/  I2IP.S8.S32.SAT R54, R59, R54, RZ ;  /* 0x000000363b367239 */ /* 0x000fe200000014ff */
[-C--:B------:R-:W-:Y:S01]  /*adb0*/  IMAD R58, R3, R82.reuse, R58 ;  /* 0x00000052033a7224 */ /* 0x080fe200078e023a */
[----:B------:R-:W-:Y:S01]  /*adc0*/  SHF.R.S32.HI R3, RZ, 0x18, R100 ;  /* 0x00000018ff037819 */ /* 0x000fe20000011464 */
[----:B------:R-:W-:Y:S01]  /*add0*/  IMAD R63, R97, R82, R63 ;  /* 0x00000052613f7224 */ /* 0x000fe200078e023f */
[----:B------:R-:W-:Y:S01]  /*ade0*/  I2IP.S8.S32.SAT R49, R53, R52, R54 ;  /* 0x0000003435317239 */ /* 0x000fe20000001436 */
        /* <DEDUP_REMOVED lines=28> */
.L_x_120:
[----:B------:R-:W-:Y:S05]  /*afb0*/  BSYNC.RECONVERGENT B0 ;  /* 0x0000000000007941 */ /* 0x000fea0003800200 */
.L_x_119:
[----:B------:R-:W-:Y:S01]  /*afc0*/  BAR.SYNC.DEFER_BLOCKING 0x1, 0x80 ;  /* 0x0042000000007b1d */ /* 0x000fe20000010000 */
[----:B------:R-:W-:Y:S01]  /*afd0*/  ISETP.NE.AND P2, PT, R168, RZ, PT ;  /* 0x000000ffa800720c */ /* 0x000fe20003f45270 */
[----:B------:R-:W-:Y:S01]  /*afe0*/  IMAD.IADD R20, R75, 0x1, R150 ;  /* 0x000000014b147824 */ /* 0x000fe200078e0296 */
[----:B------:R-:W-:Y:S01]  /*aff0*/  ISETP.NE.AND P0, PT, R169, 0x2, PT ;  /* 0x00000002a900780c */ /* 0x000fe20003f05270 */
[----:B------:R-:W-:Y:S01]  /*b000*/  IMAD.IADD R21, R77, 0x1, R152 ;  /* 0x000000014d157824 */ /* 0x000fe200078e0298 */
[----:B------:R-:W-:Y:S02]  /*b010*/  ISETP.NE.AND P1, PT, R76, 0x2, PT ;  /* 0x000000024c00780c */ /* 0x000fe40003f25270 */
[----:B------:R-:W-:Y:S02]  /*b020*/  SEL R0, RZ, 0x1, P0 ;  /* 0x00000001ff007807 */ /* 0x000fe40000000000 */
[----:B------:R-:W-:Y:S02]  /*b030*/  SEL R3, RZ, 0x1, P1 ;  /* 0x00000001ff037807 */ /* 0x000fe40000800000 */
[----:B------:R-:W-:Y:S02]  /*b040*/  LOP3.LUT R161, R161, R0, RZ, 0x3c, !PT ;  /* 0x00000000a1a17212 */ /* 0x000fe400078e3cff */
[----:B------:R-:W-:Y:S02]  /*b050*/  LOP3.LUT R162, R162, R3, RZ, 0x3c, !PT ;  /* 0x00000003a2a27212 */ /* 0x000fe400078e3cff */
[----:B------:R-:W-:Y:S02]  /*b060*/  @P2 R2UR UR36, R158 ;  /* 0x000000009e2422ca */ /* 0x000fe400000e0000 */
[----:B------:R-:W-:Y:S02]  /*b070*/  SEL R169, R169, RZ, P0 ;  /* 0x000000ffa9a97207 */ /* 0x000fe40000000000 */
[----:B------:R-:W-:Y:S01]  /*b080*/  SEL R76, R76, RZ, P1 ;  /* 0x000000ff4c4c7207 */ /* 0x000fe20000800000 */
[----:B------:R-:W-:Y:S10]  /*b090*/  @P2 BRA `(.L_x_121) ;  /* 0xffffff9800a82947 */ /* 0x000ff4000383ffff */
[----:B------:R-:W-:Y:S05]  /*b0a0*/  EXIT ;  /* 0x000000000000794d */ /* 0x000fea0003800000 */
.L_x_19:
[----:B--2---:R2:W1:Y:S02]  /*b0b0*/  SYNCS.PHASECHK.TRANS64.TRYWAIT P0, [R3+URZ+0xd0], R2 ;  /* 0x0000d002030075a7 */ /* 0x00446400080011ff */
[----:B-1----:R-:W-:Y:S05]  /*b0c0*/  @!P0 NANOSLEEP.SYNCS 0x989680 ;  /* 0x009896800000895d */ /* 0x002fea0003900000 */
[----:B------:R-:W1:Y:S02]  /*b0d0*/  @!P0 SYNCS.PHASECHK.TRANS64 P0, [R3+URZ+0xd0], R2 ;  /* 0x0000d002030085a7 */ /* 0x000e6400080010ff */
[----:B-1----:R-:W-:Y:S05]  /*b0e0*/  @!P0 BRA `(.L_x_19) ;  /* 0xfffffffc00f08947 */ /* 0x002fea000383ffff */
[----:B------:R-:W-:Y:S05]  /*b0f0*/  BRA `(.L_x_122) ;  /* 0xffffff6400247947 */ /* 0x000fea000383ffff */
.L_x_22:
[----:B-1----:R-:W-:-:S07]  /*b100*/  MOV R2, UR33 ;  /* 0x0000002100027c02 */ /* 0x002fce0008000f00 */
.L_x_123:
[----:B-1----:R1:W2:Y:S02]  /*b110*/  SYNCS.PHASECHK.TRANS64.TRYWAIT P0, [R2+URZ+0x18], R5 ;  /* 0x00001805020075a7 */ /* 0x0022a400080011ff */
[----:B--2---:R-:W-:Y:S05]  /*b120*/  @!P0 NANOSLEEP.SYNCS 0x989680 ;  /* 0x009896800000895d */ /* 0x004fea0003900000 */
[----:B------:R-:W2:Y:S02]  /*b130*/  @!P0 SYNCS.PHASECHK.TRANS64 P0, [R2+URZ+0x18], R5 ;  /* 0x00001805020085a7 */ /* 0x000ea400080010ff */
[----:B--2---:R-:W-:Y:S05]  /*b140*/  @!P0 BRA `(.L_x_123) ;  /* 0xfffffffc00f08947 */ /* 0x004fea000383ffff */
[----:B------:R-:W-:Y:S05]  /*b150*/  BRA `(.L_x_21) ;  /* 0xffffff6400787947 */ /* 0x000fea000383ffff */
.L_x_28:
[----:B-1----:R-:W-:-:S07]  /*b160*/  MOV R2, UR25 ;  /* 0x0000001900027c02 */ /* 0x002fce0008000f00 */
.L_x_124:
[----:B-1----:R1:W2:Y:S02]  /*b170*/  SYNCS.PHASECHK.TRANS64.TRYWAIT P0, [R2+URZ+0x18], R5 ;  /* 0x00001805020075a7 */ /* 0x0022a400080011ff */
[----:B--2---:R-:W-:Y:S05]  /*b180*/  @!P0 NANOSLEEP.SYNCS 0x989680 ;  /* 0x009896800000895d */ /* 0x004fea0003900000 */
[----:B------:R-:W2:Y:S02]  /*b190*/  @!P0 SYNCS.PHASECHK.TRANS64 P0, [R2+URZ+0x18], R5 ;  /* 0x00001805020085a7 */ /* 0x000ea400080010ff */
[----:B--2---:R-:W-:Y:S05]  /*b1a0*/  @!P0 BRA `(.L_x_124) ;  /* 0xfffffffc00f08947 */ /* 0x004fea000383ffff */
[----:B------:R-:W-:Y:S05]  /*b1b0*/  BRA `(.L_x_27) ;  /* 0xffffff6800387947 */ /* 0x000fea000383ffff */
.L_x_32:
[----:B-1----:R1:W2:Y:S02]  /*b1c0*/  SYNCS.PHASECHK.TRANS64.TRYWAIT P0, [R2+URZ+0x80], R3 ;  /* 0x00008003020075a7 */ /* 0x0022a400080011ff */
[----:B--2---:R-:W-:Y:S05]  /*b1d0*/  @!P0 NANOSLEEP.SYNCS 0x989680 ;  /* 0x009896800000895d */ /* 0x004fea0003900000 */
[----:B------:R-:W2:Y:S02]  /*b1e0*/  @!P0 SYNCS.PHASECHK.TRANS64 P0, [R2+URZ+0x80], R3 ;  /* 0x00008003020085a7 */ /* 0x000ea400080010ff */
[----:B--2---:R-:W-:Y:S05]  /*b1f0*/  @!P0 BRA `(.L_x_32) ;  /* 0xfffffffc00f08947 */ /* 0x004fea000383ffff */
[----:B------:R-:W-:Y:S05]  /*b200*/  BRA `(.L_x_125) ;  /* 0xffffff6800dc7947 */ /* 0x000fea000383ffff */
.L_x_36:
[----:B----4-:R-:W-:-:S07]  /*b210*/  MOV R0, UR5 ;  /* 0x0000000500007c02 */ /* 0x010fce0008000f00 */
.L_x_126:
[----:B-1----:R1:W2:Y:S02]  /*b220*/  SYNCS.PHASECHK.TRANS64.TRYWAIT P0, [R0+URZ], R3 ;  /* 0x00000003000075a7 */ /* 0x0022a400080011ff */
[----:B--2---:R-:W-:Y:S05]  /*b230*/  @!P0 NANOSLEEP.SYNCS 0x989680 ;  /* 0x009896800000895d */ /* 0x004fea0003900000 */
[----:B------:R-:W2:Y:S02]  /*b240*/  @!P0 SYNCS.PHASECHK.TRANS64 P0, [R0+URZ], R3 ;  /* 0x00000003000085a7 */ /* 0x000ea400080010ff */
[----:B--2---:R-:W-:Y:S05]  /*b250*/  @!P0 BRA `(.L_x_126) ;  /* 0xfffffffc00f08947 */ /* 0x004fea000383ffff */
[----:B------:R-:W-:Y:S05]  /*b260*/  BRA `(.L_x_127) ;  /* 0xffffff70004c7947 */ /* 0x000fea000383ffff */
.L_x_37:
[----:B----4-:R-:W-:-:S07]  /*b270*/  MOV R0, UR5 ;  /* 0x0000000500007c02 */ /* 0x010fce0008000f00 */
.L_x_128:
[----:B-1----:R1:W2:Y:S02]  /*b280*/  SYNCS.PHASECHK.TRANS64.TRYWAIT P0, [R0+URZ], R3 ;  /* 0x00000003000075a7 */ /* 0x0022a400080011ff */
[----:B--2---:R-:W-:Y:S05]  /*b290*/  @!P0 NANOSLEEP.SYNCS 0x989680 ;  /* 0x009896800000895d */ /* 0x004fea0003900000 */
[----:B------:R-:W2:Y:S02]  /*b2a0*/  @!P0 SYNCS.PHASECHK.TRANS64 P0, [R0+URZ], R3 ;  /* 0x00000003000085a7 */ /* 0x000ea400080010ff */
[----:B--2---:R-:W-:Y:S05]  /*b2b0*/  @!P0 BRA `(.L_x_128) ;  /* 0xfffffffc00f08947 */ /* 0x004fea000383ffff */
[----:B------:R-:W-:Y:S05]  /*b2c0*/  BRA `(.L_x_129) ;  /* 0xffffff7000587947 */ /* 0x000fea000383ffff */
.L_x_40:
[----:B-1----:R1:W2:Y:S02]  /*b2d0*/  SYNCS.PHASECHK.TRANS64.TRYWAIT P0, [R0+URZ+0xc0], R5 ;  /* 0x0000c005000075a7 */ /* 0x0022a400080011ff */
[----:B--2---:R-:W-:Y:S05]  /*b2e0*/  @!P0 NANOSLEEP.SYNCS 0x989680 ;  /* 0x009896800000895d */ /* 0x004fea0003900000 */
[----:B------:R-:W2:Y:S02]  /*b2f0*/  @!P0 SYNCS.PHASECHK.TRANS64 P0, [R0+URZ+0xc0], R5 ;  /* 0x0000c005000085a7 */ /* 0x000ea400080010ff */
[----:B--2---:R-:W-:Y:S05]  /*b300*/  @!P0 BRA `(.L_x_40) ;  /* 0xfffffffc00f08947 */ /* 0x004fea000383ffff */
[----:B------:R-:W-:Y:S05]  /*b310*/  BRA `(.L_x_130) ;  /* 0xffffff7000b47947 */ /* 0x000fea000383ffff */
.L_x_41:
[----:B------:R-:W-:-:S07]  /*b320*/  MOV R0, UR5 ;  /* 0x0000000500007c02 */ /* 0x000fce0008000f00 */
.L_x_131:
[----:B-1----:R1:W2:Y:S02]  /*b330*/  SYNCS.PHASECHK.TRANS64.TRYWAIT P0, [R0+URZ+0x90], R5 ;  /* 0x00009005000075a7 */ /* 0x0022a400080011ff */
[----:B--2---:R-:W-:Y:S05]  /*b340*/  @!P0 NANOSLEEP.SYNCS 0x989680 ;  /* 0x009896800000895d */ /* 0x004fea0003900000 */
[----:B------:R-:W2:Y:S02]  /*b350*/  @!P0 SYNCS.PHASECHK.TRANS64 P0, [R0+URZ+0x90], R5 ;  /* 0x00009005000085a7 */ /* 0x000ea400080010ff */
[----:B--2---:R-:W-:Y:S05]  /*b360*/  @!P0 BRA `(.L_x_131) ;  /* 0xfffffffc00f08947 */ /* 0x004fea000383ffff */
[----:B------:R-:W-:Y:S05]  /*b370*/  BRA `(.L_x_132) ;  /* 0xffffff7000c47947 */ /* 0x000fea000383ffff */
.L_x_42:
[----:B-1----:R1:W2:Y:S02]  /*b380*/  SYNCS.PHASECHK.TRANS64.TRYWAIT P1, [R0+URZ+0x80], R5 ;  /* 0x00008005000075a7 */ /* 0x0022a400080211ff */
[----:B--2---:R-:W-:Y:S05]  /*b390*/  @!P1 NANOSLEEP.SYNCS 0x989680 ;  /* 0x009896800000995d */ /* 0x004fea0003900000 */
[----:B------:R-:W2:Y:S02]  /*b3a0*/  @!P1 SYNCS.PHASECHK.TRANS64 P1, [R0+URZ+0x80], R5 ;  /* 0x00008005000095a7 */ /* 0x000ea400080210ff */
[----:B--2---:R-:W-:Y:S05]  /*b3b0*/  @!P1 BRA `(.L_x_42) ;  /* 0xfffffffc00f09947 */ /* 0x004fea000383ffff */
[----:B------:R-:W-:Y:S05]  /*b3c0*/  BRA `(.L_x_133) ;  /* 0xffffff7000f47947 */ /* 0x000fea000383ffff */
.L_x_45:
[----:B------:R-:W-:-:S07]  /*b3d0*/  MOV R0, UR5 ;  /* 0x0000000500007c02 */ /* 0x000fce0008000f00 */
.L_x_134:
[----:B-1----:R1:W2:Y:S02]  /*b3e0*/  SYNCS.PHASECHK.TRANS64.TRYWAIT P0, [R0+URZ+0x90], R3 ;  /* 0x00009003000075a7 */ /* 0x0022a400080011ff */
[----:B--2---:R-:W-:Y:S05]  /*b3f0*/  @!P0 NANOSLEEP.SYNCS 0x989680 ;  /* 0x009896800000895d */ /* 0x004fea0003900000 */
[----:B------:R-:W2:Y:S02]  /*b400*/  @!P0 SYNCS.PHASECHK.TRANS64 P0, [R0+URZ+0x90], R3 ;  /* 0x00009003000085a7 */ /* 0x000ea400080010ff */
[----:B--2---:R-:W-:Y:S05]  /*b410*/  @!P0 BRA `(.L_x_134) ;  /* 0xfffffffc00f08947 */ /* 0x004fea000383ffff */
[----:B------:R-:W-:Y:S05]  /*b420*/  BRA `(.L_x_44) ;  /* 0xffffff7400487947 */ /* 0x000fea000383ffff */
.L_x_52:
[----:B-1----:R1:W2:Y:S02]  /*b430*/  SYNCS.PHASECHK.TRANS64.TRYWAIT P1, [R0+URZ+0x80], R5 ;  /* 0x00008005000075a7 */ /* 0x0022a400080211ff */
[----:B--2---:R-:W-:Y:S05]  /*b440*/  @!P1 NANOSLEEP.SYNCS 0x989680 ;  /* 0x009896800000995d */ /* 0x004fea0003900000 */
[----:B------:R-:W2:Y:S02]  /*b450*/  @!P1 SYNCS.PHASECHK.TRANS64 P1, [R0+URZ+0x80], R5 ;  /* 0x00008005000095a7 */ /* 0x000ea400080210ff */
[----:B--2---:R-:W-:Y:S05]  /*b460*/  @!P1 BRA `(.L_x_52) ;  /* 0xfffffffc00f09947 */ /* 0x004fea000383ffff */
[----:B------:R-:W-:Y:S05]  /*b470*/  BRA `(.L_x_135) ;  /* 0xffffff7800b47947 */ /* 0x000fea000383ffff */
.L_x_53:
[----:B------:R-:W-:-:S07]  /*b480*/  MOV R3, UR7 ;  /* 0x0000000700037c02 */ /* 0x000fce0008000f00 */
.L_x_136:
[----:B-1----:R1:W2:Y:S02]  /*b490*/  SYNCS.PHASECHK.TRANS64.TRYWAIT P0, [R3+URZ+0xb0], R0 ;  /* 0x0000b000030075a7 */ /* 0x0022a400080011ff */
[----:B--2---:R-:W-:Y:S05]  /*b4a0*/  @!P0 NANOSLEEP.SYNCS 0x989680 ;  /* 0x009896800000895d */ /* 0x004fea0003900000 */
[----:B------:R-:W2:Y:S02]  /*b4b0*/  @!P0 SYNCS.PHASECHK.TRANS64 P0, [R3+URZ+0xb0], R0 ;  /* 0x0000b000030085a7 */ /* 0x000ea400080010ff */
[----:B--2---:R-:W-:Y:S05]  /*b4c0*/  @!P0 BRA `(.L_x_136) ;  /* 0xfffffffc00f08947 */ /* 0x004fea000383ffff */
[----:B------:R-:W-:Y:S05]  /*b4d0*/  BRA `(.L_x_137) ;  /* 0xffffff7800ec7947 */ /* 0x000fea000383ffff */
.L_x_56:
[----:B------:R-:W-:Y:S07]  /*b4e0*/  MOV R0, UR6 ;  /* 0x0000000600007c02 */ /* 0x000fee0008000f00 */
.L_x_138:
[----:B-1----:R1:W2:Y:S02]  /*b4f0*/  SYNCS.PHASECHK.TRANS64.TRYWAIT P0, [R0+URZ], R3 ;  /* 0x00000003000075a7 */ /* 0x0022a400080011ff */
[----:B--2---:R-:W-:Y:S05]  /*b500*/  @!P0 NANOSLEEP.SYNCS 0x989680 ;  /* 0x009896800000895d */ /* 0x004fea0003900000 */
[----:B------:R-:W2:Y:S02]  /*b510*/  @!P0 SYNCS.PHASECHK.TRANS64 P0, [R0+URZ], R3 ;  /* 0x00000003000085a7 */ /* 0x000ea400080010ff */
[----:B--2---:R-:W-:Y:S05]  /*b520*/  @!P0 BRA `(.L_x_138) ;  /* 0xfffffffc00f08947 */ /* 0x004fea000383ffff */
[----:B------:R-:W-:Y:S05]  /*b530*/  BRA `(.L_x_55) ;  /* 0xffffff7c00087947 */ /* 0x000fea000383ffff */
.L_x_59:
[----:B------:R-:W-:-:S07]  /*b540*/  MOV R0, UR6 ;  /* 0x0000000600007c02 */ /* 0x000fce0008000f00 */
.L_x_139:
[----:B--2---:R2:W4:Y:S02]  /*b550*/  SYNCS.PHASECHK.TRANS64.TRYWAIT P0, [R0+URZ], R3 ;  /* 0x00000003000075a7 */ /* 0x00452400080011ff */
[----:B----4-:R-:W-:Y:S05]  /*b560*/  @!P0 NANOSLEEP.SYNCS 0x989680 ;  /* 0x009896800000895d */ /* 0x010fea0003900000 */
[----:B------:R-:W4:Y:S02]  /*b570*/  @!P0 SYNCS.PHASECHK.TRANS64 P0, [R0+URZ], R3 ;  /* 0x00000003000085a7 */ /* 0x000f2400080010ff */
[----:B----4-:R-:W-:Y:S05]  /*b580*/  @!P0 BRA `(.L_x_139) ;  /* 0xfffffffc00f08947 */ /* 0x010fea000383ffff */
[----:B------:R-:W-:Y:S05]  /*b590*/  BRA `(.L_x_140) ;  /* 0xffffff7c00e47947 */ /* 0x000fea000383ffff */
.L_x_60:
[----:B------:R-:W-:-:S07]  /*b5a0*/  MOV R0, UR7 ;  /* 0x0000000700007c02 */ /* 0x000fce0008000f00 */
.L_x_141:
[----:B-1----:R1:W2:Y:S02]  /*b5b0*/  SYNCS.PHASECHK.TRANS64.TRYWAIT P0, [R0+URZ], R3 ;  /* 0x00000003000075a7 */ /* 0x0022a400080011ff */
[----:B--2---:R-:W-:Y:S05]  /*b5c0*/  @!P0 NANOSLEEP.SYNCS 0x989680 ;  /* 0x009896800000895d */ /* 0x004fea0003900000 */
[----:B------:R-:W2:Y:S02]  /*b5d0*/  @!P0 SYNCS.PHASECHK.TRANS64 P0, [R0+URZ], R3 ;  /* 0x00000003000085a7 */ /* 0x000ea400080010ff */
[----:B--2---:R-:W-:Y:S05]  /*b5e0*/  @!P0 BRA `(.L_x_141) ;  /* 0xfffffffc00f08947 */ /* 0x004fea000383ffff */
[----:B------:R-:W-:Y:S05]  /*b5f0*/  BRA `(.L_x_142) ;  /* 0xffffff7c00f07947 */ /* 0x000fea000383ffff */
.L_x_65:
[----:B--2---:R2:W3:Y:S02]  /*b600*/  SYNCS.PHASECHK.TRANS64.TRYWAIT P0, [R0+URZ+0x80], R3 ;  /* 0x00008003000075a7 */ /* 0x0044e400080011ff */
[----:B---3--:R-:W-:Y:S05]  /*b610*/  @!P0 NANOSLEEP.SYNCS 0x989680 ;  /* 0x009896800000895d */ /* 0x008fea0003900000 */
[----:B------:R-:W3:Y:S02]  /*b620*/  @!P0 SYNCS.PHASECHK.TRANS64 P0, [R0+URZ+0x80], R3 ;  /* 0x00008003000085a7 */ /* 0x000ee400080010ff */
[----:B---3--:R-:W-:Y:S05]  /*b630*/  @!P0 BRA `(.L_x_65) ;  /* 0xfffffffc00f08947 */ /* 0x008fea000383ffff */
[----:B------:R-:W-:Y:S05]  /*b640*/  BRA `(.L_x_143) ;  /* 0xffffff8000fc7947 */ /* 0x000fea000383ffff */
.L_x_68:
[----:B------:R-:W-:Y:S07]  /*b650*/  MOV R0, UR7 ;  /* 0x0000000700007c02 */ /* 0x000fee0008000f00 */
.L_x_144:
[----:B--2---:R2:W3:Y:S02]  /*b660*/  SYNCS.PHASECHK.TRANS64.TRYWAIT P0, [R0+URZ+0x78], R3 ;  /* 0x00007803000075a7 */ /* 0x0044e400080011ff */
[----:B---3--:R-:W-:Y:S05]  /*b670*/  @!P0 NANOSLEEP.SYNCS 0x989680 ;  /* 0x009896800000895d */ /* 0x008fea0003900000 */
[----:B------:R-:W3:Y:S02]  /*b680*/  @!P0 SYNCS.PHASECHK.TRANS64 P0, [R0+URZ+0x78], R3 ;  /* 0x00007803000085a7 */ /* 0x000ee400080010ff */
[----:B---3--:R-:W-:Y:S05]  /*b690*/  @!P0 BRA `(.L_x_144) ;  /* 0xfffffffc00f08947 */ /* 0x008fea000383ffff */
[----:B------:R-:W-:Y:S05]  /*b6a0*/  BRA `(.L_x_67) ;  /* 0xffffff8400dc7947 */ /* 0x000fea000383ffff */
.L_x_71:
[----:B------:R-:W-:Y:S07]  /*b6b0*/  MOV R3, UR7 ;  /* 0x0000000700037c02 */ /* 0x000fee0008000f00 */
.L_x_145:
[----:B-1----:R1:W2:Y:S02]  /*b6c0*/  SYNCS.PHASECHK.TRANS64.TRYWAIT P0, [R3+URZ+0x50], R12 ;  /* 0x0000500c030075a7 */ /* 0x0022a400080011ff */
[----:B--2---:R-:W-:Y:S05]  /*b6d0*/  @!P0 NANOSLEEP.SYNCS 0x989680 ;  /* 0x009896800000895d */ /* 0x004fea0003900000 */
[----:B------:R-:W2:Y:S02]  /*b6e0*/  @!P0 SYNCS.PHASECHK.TRANS64 P0, [R3+URZ+0x50], R12 ;  /* 0x0000500c030085a7 */ /* 0x000ea400080010ff */
[----:B--2---:R-:W-:Y:S05]  /*b6f0*/  @!P0 BRA `(.L_x_145) ;  /* 0xfffffffc00f08947 */ /* 0x004fea000383ffff */
[----:B------:R-:W-:Y:S05]  /*b700*/  BRA `(.L_x_146) ;  /* 0xffffff8800547947 */ /* 0x000fea000383ffff */
.L_x_72:
[----:B-1----:R-:W-:Y:S07]  /*b710*/  MOV R3, UR7 ;  /* 0x0000000700037c02 */ /* 0x002fee0008000f00 */
.L_x_147:
[----:B-1----:R1:W2:Y:S02]  /*b720*/  SYNCS.PHASECHK.TRANS64.TRYWAIT P0, [R3+URZ+0x58], R12 ;  /* 0x0000580c030075a7 */ /* 0x0022a400080011ff */
[----:B--2---:R-:W-:Y:S05]  /*b730*/  @!P0 NANOSLEEP.SYNCS 0x989680 ;  /* 0x009896800000895d */ /* 0x004fea0003900000 */
[----:B------:R-:W2:Y:S02]  /*b740*/  @!P0 SYNCS.PHASECHK.TRANS64 P0, [R3+URZ+0x58], R12 ;  /* 0x0000580c030085a7 */ /* 0x000ea400080010ff */
[----:B--2---:R-:W-:Y:S05]  /*b750*/  @!P0 BRA `(.L_x_147) ;  /* 0xfffffffc00f08947 */ /* 0x004fea000383ffff */
[----:B------:R-:W-:Y:S05]  /*b760*/  BRA `(.L_x_148) ;  /* 0xffffff8800907947 */ /* 0x000fea000383ffff */
.L_x_73:
[----:B-1----:R-:W-:Y:S07]  /*b770*/  MOV R3, UR7 ;  /* 0x0000000700037c02 */ /* 0x002fee0008000f00 */
.L_x_149:
[----:B-1----:R1:W2:Y:S02]  /*b780*/  SYNCS.PHASECHK.TRANS64.TRYWAIT P0, [R3+URZ+0x60], R12 ;  /* 0x0000600c030075a7 */ /* 0x0022a400080011ff */
[----:B--2---:R-:W-:Y:S05]  /*b790*/  @!P0 NANOSLEEP.SYNCS 0x989680 ;  /* 0x009896800000895d */ /* 0x004fea0003900000 */
[----:B------:R-:W2:Y:S02]  /*b7a0*/  @!P0 SYNCS.PHASECHK.TRANS64 P0, [R3+URZ+0x60], R12 ;  /* 0x0000600c030085a7 */ /* 0x000ea400080010ff */
[----:B--2---:R-:W-:Y:S05]  /*b7b0*/  @!P0 BRA `(.L_x_149) ;  /* 0xfffffffc00f08947 */ /* 0x004fea000383ffff */
[----:B------:R-:W-:Y:S05]  /*b7c0*/  BRA `(.L_x_150) ;  /* 0xffffff8800d87947 */ /* 0x000fea000383ffff */
.L_x_74:
[----:B------:R-:W-:Y:S07]  /*b7d0*/  MOV R3, UR7 ;  /* 0x0000000700037c02 */ /* 0x000fee0008000f00 */
.L_x_151:
[----:B-1----:R1:W2:Y:S02]  /*b7e0*/  SYNCS.PHASECHK.TRANS64.TRYWAIT P0, [R3+URZ+0x68], R12 ;  /* 0x0000680c030075a7 */ /* 0x0022a400080011ff */
[----:B--2---:R-:W-:Y:S05]  /*b7f0*/  @!P0 NANOSLEEP.SYNCS 0x989680 ;  /* 0x009896800000895d */ /* 0x004fea0003900000 */
[----:B------:R-:W2:Y:S02]  /*b800*/  @!P0 SYNCS.PHASECHK.TRANS64 P0, [R3+URZ+0x68], R12 ;  /* 0x0000680c030085a7 */ /* 0x000ea400080010ff */
[----:B--2---:R-:W-:Y:S05]  /*b810*/  @!P0 BRA `(.L_x_151) ;  /* 0xfffffffc00f08947 */ /* 0x004fea000383ffff */
[----:B------:R-:W-:Y:S05]  /*b820*/  BRA `(.L_x_152) ;  /* 0xffffff8c00607947 */ /* 0x000fea000383ffff */
.L_x_76:
[----:B------:R-:W-:-:S07]  /*b830*/  MOV R0, UR7 ;  /* 0x0000000700007c02 */ /* 0x000fce0008000f00 */
.L_x_153:
[----:B-1----:R1:W3:Y:S02]  /*b840*/  SYNCS.PHASECHK.TRANS64.TRYWAIT P0, [R0+URZ+0x50], R3 ;  /* 0x00005003000075a7 */ /* 0x0022e400080011ff */
[----:B---3--:R-:W-:Y:S05]  /*b850*/  @!P0 NANOSLEEP.SYNCS 0x989680 ;  /* 0x009896800000895d */ /* 0x008fea0003900000 */
[----:B------:R-:W3:Y:S02]  /*b860*/  @!P0 SYNCS.PHASECHK.TRANS64 P0, [R0+URZ+0x50], R3 ;  /* 0x00005003000085a7 */ /* 0x000ee400080010ff */
[----:B---3--:R-:W-:Y:S05]  /*b870*/  @!P0 BRA `(.L_x_153) ;  /* 0xfffffffc00f08947 */ /* 0x008fea000383ffff */
[----:B------:R-:W-:Y:S05]  /*b880*/  BRA `(.L_x_154) ;  /* 0xffffff8c00d07947 */ /* 0x000fea000383ffff */
.L_x_77:
[----:B-1----:R-:W-:-:S07]  /*b890*/  MOV R0, UR7 ;  /* 0x0000000700007c02 */ /* 0x002fce0008000f00 */
.L_x_155:
[----:B-1----:R1:W3:Y:S02]  /*b8a0*/  SYNCS.PHASECHK.TRANS64.TRYWAIT P0, [R0+URZ+0x58], R3 ;  /* 0x00005803000075a7 */ /* 0x0022e400080011ff */
[----:B---3--:R-:W-:Y:S05]  /*b8b0*/  @!P0 NANOSLEEP.SYNCS 0x989680 ;  /* 0x009896800000895d */ /* 0x008fea0003900000 */
[----:B------:R-:W3:Y:S02]  /*b8c0*/  @!P0 SYNCS.PHASECHK.TRANS64 P0, [R0+URZ+0x58], R3 ;  /* 0x00005803000085a7 */ /* 0x000ee400080010ff */
[----:B---3--:R-:W-:Y:S05]  /*b8d0*/  @!P0 BRA `(.L_x_155) ;  /* 0xfffffffc00f08947 */ /* 0x008fea000383ffff */
[----:B------:R-:W-:Y:S05]  /*b8e0*/  BRA `(.L_x_156) ;  /* 0xffffff8c00c07947 */ /* 0x000fea000383ffff */
.L_x_78:
[----:B-1----:R-:W-:-:S07]  /*b8f0*/  MOV R0, UR7 ;  /* 0x0000000700007c02 */ /* 0x002fce0008000f00 */
.L_x_157:
[----:B-1----:R1:W3:Y:S02]  /*b900*/  SYNCS.PHASECHK.TRANS64.TRYWAIT P0, [R0+URZ+0x60], R3 ;  /* 0x00006003000075a7 */ /* 0x0022e400080011ff */
[----:B---3--:R-:W-:Y:S05]  /*b910*/  @!P0 NANOSLEEP.SYNCS 0x989680 ;  /* 0x009896800000895d */ /* 0x008fea0003900000 */
[----:B------:R-:W3:Y:S02]  /*b920*/  @!P0 SYNCS.PHASECHK.TRANS64 P0, [R0+URZ+0x60], R3 ;  /* 0x00006003000085a7 */ /* 0x000ee400080010ff */
[----:B---3--:R-:W-:Y:S05]  /*b930*/  @!P0 BRA `(.L_x_157) ;  /* 0xfffffffc00f08947 */ /* 0x008fea000383ffff */
[----:B------:R-:W-:Y:S05]  /*b940*/  BRA `(.L_x_158) ;  /* 0xffffff8c00b07947 */ /* 0x000fea000383ffff */
.L_x_80:
[----:B--2---:R2:W4:Y:S02]  /*b950*/  SYNCS.PHASECHK.TRANS64.TRYWAIT P0, [R0+URZ+0x80], R3 ;  /* 0x00008003000075a7 */ /* 0x00452400080011ff */
[----:B----4-:R-:W-:Y:S05]  /*b960*/  @!P0 NANOSLEEP.SYNCS 0x989680 ;  /* 0x009896800000895d */ /* 0x010fea0003900000 */
[----:B------:R-:W4:Y:S02]  /*b970*/  @!P0 SYNCS.PHASECHK.TRANS64 P0, [R0+URZ+0x80], R3 ;  /* 0x00008003000085a7 */ /* 0x000f2400080010ff */
[----:B----4-:R-:W-:Y:S05]  /*b980*/  @!P0 BRA `(.L_x_80) ;  /* 0xfffffffc00f08947 */ /* 0x010fea000383ffff */
[----:B------:R-:W-:Y:S05]  /*b990*/  BRA `(.L_x_159) ;  /* 0xffffff90007c7947 */ /* 0x000fea000383ffff */
.L_x_91:
[----:B-1----:R1:W3:Y:S02]  /*b9a0*/  SYNCS.PHASECHK.TRANS64.TRYWAIT P1, [R3+URZ+0x30], R0 ;  /* 0x00003000030075a7 */ /* 0x0022e400080211ff */
[----:B---3--:R-:W-:Y:S05]  /*b9b0*/  @!P1 NANOSLEEP.SYNCS 0x989680 ;  /* 0x009896800000995d */ /* 0x008fea0003900000 */
[----:B------:R-:W3:Y:S02]  /*b9c0*/  @!P1 SYNCS.PHASECHK.TRANS64 P1, [R3+URZ+0x30], R0 ;  /* 0x00003000030095a7 */ /* 0x000ee400080210ff */
[----:B---3--:R-:W-:Y:S05]  /*b9d0*/  @!P1 BRA `(.L_x_91) ;  /* 0xfffffffc00f09947 */ /* 0x008fea000383ffff */
[----:B------:R-:W-:Y:S05]  /*b9e0*/  BRA `(.L_x_90) ;  /* 0xffffff9c00a47947 */ /* 0x000fea000383ffff */
.L_x_93:
[----:B---3--:R3:W4:Y:S02]  /*b9f0*/  SYNCS.PHASECHK.TRANS64.TRYWAIT P0, [R108+URZ+0xa0], R5 ;  /* 0x0000a0056c0075a7 */ /* 0x00872400080011ff */
[----:B----4-:R-:W-:Y:S05]  /*ba00*/  @!P0 NANOSLEEP.SYNCS 0x989680 ;  /* 0x009896800000895d */ /* 0x010fea0003900000 */
[----:B------:R-:W4:Y:S02]  /*ba10*/  @!P0 SYNCS.PHASECHK.TRANS64 P0, [R108+URZ+0xa0], R5 ;  /* 0x0000a0056c0085a7 */ /* 0x000f2400080010ff */
[----:B----4-:R-:W-:Y:S05]  /*ba20*/  @!P0 BRA `(.L_x_93) ;  /* 0xfffffffc00f08947 */ /* 0x010fea000383ffff */
[----:B------:R-:W-:Y:S05]  /*ba30*/  BRA `(.L_x_92) ;  /* 0xffffffa000007947 */ /* 0x000fea000383ffff */
.L_x_101:
[----:B--2---:R2:W3:Y:S02]  /*ba40*/  SYNCS.PHASECHK.TRANS64.TRYWAIT P0, [R118+URZ+0x30], R3 ;  /* 0x00003003760075a7 */ /* 0x0044e400080011ff */
[----:B---3--:R-:W-:Y:S05]  /*ba50*/  @!P0 NANOSLEEP.SYNCS 0x989680 ;  /* 0x009896800000895d */ /* 0x008fea0003900000 */
[----:B------:R-:W3:Y:S02]  /*ba60*/  @!P0 SYNCS.PHASECHK.TRANS64 P0, [R118+URZ+0x30], R3 ;  /* 0x00003003760085a7 */ /* 0x000ee400080010ff */
[----:B---3--:R-:W-:Y:S05]  /*ba70*/  @!P0 BRA `(.L_x_101) ;  /* 0xfffffffc00f08947 */ /* 0x008fea000383ffff */
[----:B------:R-:W-:Y:S05]  /*ba80*/  BRA `(.L_x_100) ;  /* 0xffffffb400047947 */ /* 0x000fea000383ffff */
.L_x_109:
[----:B--2---:R2:W3:Y:S02]  /*ba90*/  SYNCS.PHASECHK.TRANS64.TRYWAIT P0, [R0+URZ+0x30], R7 ;  /* 0x00003007000075a7 */ /* 0x0044e400080011ff */
[----:B---3--:R-:W-:Y:S05]  /*baa0*/  @!P0 NANOSLEEP.SYNCS 0x989680 ;  /* 0x009896800000895d */ /* 0x008fea0003900000 */
[----:B------:R-:W3:Y:S02]  /*bab0*/  @!P0 SYNCS.PHASECHK.TRANS64 P0, [R0+URZ+0x30], R7 ;  /* 0x00003007000085a7 */ /* 0x000ee400080010ff */
[----:B---3--:R-:W-:Y:S05]  /*bac0*/  @!P0 BRA `(.L_x_109) ;  /* 0xfffffffc00f08947 */ /* 0x008fea000383ffff */
[----:B------:R-:W-:Y:S05]  /*bad0*/  BRA `(.L_x_108) ;  /* 0xffffffc800587947 */ /* 0x000fea000383ffff */
.L_x_117:
[----:B--2---:R2:W3:Y:S02]  /*bae0*/  SYNCS.PHASECHK.TRANS64.TRYWAIT P0, [R0+URZ+0x30], R5 ;  /* 0x00003005000075a7 */ /* 0x0044e400080011ff */
[----:B---3--:R-:W-:Y:S05]  /*baf0*/  @!P0 NANOSLEEP.SYNCS 0x989680 ;  /* 0x009896800000895d */ /* 0x008fea0003900000 */
[----:B------:R-:W3:Y:S02]  /*bb00*/  @!P0 SYNCS.PHASECHK.TRANS64 P0, [R0+URZ+0x30], R5 ;  /* 0x00003005000085a7 */ /* 0x000ee400080010ff */
[----:B---3--:R-:W-:Y:S05]  /*bb10*/  @!P0 BRA `(.L_x_117) ;  /* 0xfffffffc00f08947 */ /* 0x008fea000383ffff */
[----:B------:R-:W-:Y:S05]  /*bb20*/  BRA `(.L_x_116) ;  /* 0xffffffdc00b87947 */ /* 0x000fea000383ffff */
        .weak           $__internal_0_$__cuda_sm10x_tcgen05_guardrail_trap_col_being_dealloced_not_returned_by_alloc
        .type           $__internal_0_$__cuda_sm10x_tcgen05_guardrail_trap_col_being_dealloced_not_returned_by_alloc,@function
        .size           $__internal_0_$__cuda_sm10x_tcgen05_guardrail_trap_col_being_dealloced_not_returned_by_alloc,($__internal_1_$__cuda_sm10x_tcgen05_guardrail_trap_phase_invalid_during_alloc - $__internal_0_$__cuda_sm10x_tcgen05_guardrail_trap_col_being_dealloced_not_returned_by_alloc)
$__internal_0_$__cuda_sm10x_tcgen05_guardrail_trap_col_being_dealloced_not_returned_by_alloc:
[----:B------:R-:W-:Y:S05]  /*bb30*/  BPT.TRAP 0x1 ;  /* 0x000000040000795c */ /* 0x000fea0000300000 */
[----:B------:R-:W-:-:S04]  /*bb40*/  HFMA2 R3, -RZ, RZ, 0, 0 ;  /* 0x00000000ff037431 */ /* 0x000fc800000001ff */
[----:B------:R-:W-:Y:S05]  /*bb50*/  RET.REL.NODEC R2 `(_ZN7cutlass13device_kernelINS_4gemm6kernel13GemmUniversalIN4cute5tupleIJiiiiEEENS1_10collective13CollectiveMmaINS1_35MainloopSm100TmaUmmaWarpSpecializedILi3ELi2ELi2ENS5_IJNS4_1CILi1EEESB_SB_EEEEENS5_IJNSA_ILi128EEENSA_ILi256EEESE_EEEaNS5_IJSB_llEEEaSH_NS4_8TiledMMAINS4_8MMA_AtomIJNS4_15SM100_MMA_S8_SSIaaiLi128ELi256ELNS4_4UMMA5MajorE1ELSM_1ELNSL_8SaturateE0EEEEEENS4_6LayoutISC_NS5_IJNSA_ILi0EEESR_SR_EEEEENS5_IJNS4_10UnderscoreESU_SU_EEEEENS4_13SM90_TMA_LOADENS4_14ComposedLayoutINS4_7SwizzleILi3ELi4ELi3EEENS4_18smem_ptr_flag_bitsILi8EEENSQ_INS5_IJSE_NSA_ILi8EEEEEENS5_IJSB_SE_EEEEEEEvNS4_8identityESX_S17_vS18_EENS_8epilogue10collective18CollectiveEpilogueINS1A_23Sm100TmaWarpSpecializedILi4ELi2ELi64ELb0ELb0EEEJSG_NS5_IJNSQ_ISE_SB_EENSQ_INSA_ILi64EEESB_EEEEEaNS5_IJlSB_lEEEaS1J_NS1A_6fusion15FusionCallbacksIS1E_NS1K_17LinearCombinationIaiaiLNS_15FloatRoundStyleE2EEESG_S1I_JEEENS4_5SM1004TMEM4LOAD26SM100_TMEM_LOAD_32dp32b64xESX_NSY_INSZ_ILi2ELi4ELi3EEES12_NSQ_INS5_IJS13_S1G_EEENS5_IJS1G_SB_EEEEEEENS4_39AutoVectorizingCopyWithAssumedAlignmentILi128EEENS4_14SM90_TMA_STOREES1Y_S20_S20_EEEvvEEEEvNT_6ParamsE) ;  /* 0xffffff4402287950 */ /* 0x000fea0003c3ffff */
        .weak           $__internal_1_$__cuda_sm10x_tcgen05_guardrail_trap_phase_invalid_during_alloc
        .type           $__internal_1_$__cuda_sm10x_tcgen05_guardrail_trap_phase_invalid_during_alloc,@function
        .size           $__internal_1_$__cuda_sm10x_tcgen05_guardrail_trap_phase_invalid_during_alloc,($__internal_2_$__cuda_sm10x_tcgen05_guardrail_trap_unallocated_columns_being_dealloced - $__internal_1_$__cuda_sm10x_tcgen05_guardrail_trap_phase_invalid_during_alloc)
$__internal_1_$__cuda_sm10x_tcgen05_guardrail_trap_phase_invalid_during_alloc:
[----:B------:R-:W-:Y:S05]  /*bb60*/  BPT.TRAP 0x1 ;  /* 0x000000040000795c */ /* 0x000fea0000300000 */
[----:B------:R-:W-:-:S04]  /*bb70*/  MOV R3, 0x0 ;  /* 0x0000000000037802 */ /* 0x000fc80000000f00 */
[----:B------:R-:W-:Y:S05]  /*bb80*/  RET.REL.NODEC R2 `(_ZN7cutlass13device_kernelINS_4gemm6kernel13GemmUniversalIN4cute5tupleIJiiiiEEENS1_10collective13CollectiveMmaINS1_35MainloopSm100TmaUmmaWarpSpecializedILi3ELi2ELi2ENS5_IJNS4_1CILi1EEESB_SB_EEEEENS5_IJNSA_ILi128EEENSA_ILi256EEESE_EEEaNS5_IJSB_llEEEaSH_NS4_8TiledMMAINS4_8MMA_AtomIJNS4_15SM100_MMA_S8_SSIaaiLi128ELi256ELNS4_4UMMA5MajorE1ELSM_1ELNSL_8SaturateE0EEEEEENS4_6LayoutISC_NS5_IJNSA_ILi0EEESR_SR_EEEEENS5_IJNS4_10UnderscoreESU_SU_EEEEENS4_13SM90_TMA_LOADENS4_14ComposedLayoutINS4_7SwizzleILi3ELi4ELi3EEENS4_18smem_ptr_flag_bitsILi8EEENSQ_INS5_IJSE_NSA_ILi8EEEEEENS5_IJSB_SE_EEEEEEEvNS4_8identityESX_S17_vS18_EENS_8epilogue10collective18CollectiveEpilogueINS1A_23Sm100TmaWarpSpecializedILi4ELi2ELi64ELb0ELb0EEEJSG_NS5_IJNSQ_ISE_SB_EENSQ_INSA_ILi64EEESB_EEEEEaNS5_IJlSB_lEEEaS1J_NS1A_6fusion15FusionCallbacksIS1E_NS1K_17LinearCombinationIaiaiLNS_15FloatRoundStyleE2EEESG_S1I_JEEENS4_5SM1004TMEM4LOAD26SM100_TMEM_LOAD_32dp32b64xESX_NSY_INSZ_ILi2ELi4ELi3EEES12_NSQ_INS5_IJS13_S1G_EEENS5_IJS1G_SB_EEEEEEENS4_39AutoVectorizingCopyWithAssumedAlignmentILi128EEENS4_14SM90_TMA_STOREES1Y_S20_S20_EEEvvEEEEvNT_6ParamsE) ;  /* 0xffffff44021c7950 */ /* 0x000fea0003c3ffff */
        .weak           $__internal_2_$__cuda_sm10x_tcgen05_guardrail_trap_unallocated_columns_being_dealloced
        .type           $__internal_2_$__cuda_sm10x_tcgen05_guardrail_trap_unallocated_columns_being_dealloced,@function
        .size           $__internal_2_$__cuda_sm10x_tcgen05_guardrail_trap_unallocated_columns_being_dealloced,(.L_x_161 - $__internal_2_$__cuda_sm10x_tcgen05_guardrail_trap_unallocated_columns_being_dealloced)
$__internal_2_$__cuda_sm10x_tcgen05_guardrail_trap_unallocated_columns_being_dealloced:
[----:B------:R-:W-:Y:S05]  /*bb90*/  BPT.TRAP 0x1 ;  /* 0x000000040000795c */ /* 0x000fea0000300000 */
[----:B------:R-:W-:-:S04]  /*bba0*/  HFMA2 R3, -RZ, RZ, 0, 0 ;  /* 0x00000000ff037431 */ /* 0x000fc800000001ff */
[----:B------:R-:W-:Y:S05]  /*bbb0*/  RET.REL.NODEC R2 `(_ZN7cutlass13device_kernelINS_4gemm6kernel13GemmUniversalIN4cute5tupleIJiiiiEEENS1_10collective13CollectiveMmaINS1_35MainloopSm100TmaUmmaWarpSpecializedILi3ELi2ELi2ENS5_IJNS4_1CILi1EEESB_SB_EEEEENS5_IJNSA_ILi128EEENSA_ILi256EEESE_EEEaNS5_IJSB_llEEEaSH_NS4_8TiledMMAINS4_8MMA_AtomIJNS4_15SM100_MMA_S8_SSIaaiLi128ELi256ELNS4_4UMMA5MajorE1ELSM_1ELNSL_8SaturateE0EEEEEENS4_6LayoutISC_NS5_IJNSA_ILi0EEESR_SR_EEEEENS5_IJNS4_10UnderscoreESU_SU_EEEEENS4_13SM90_TMA_LOADENS4_14ComposedLayoutINS4_7SwizzleILi3ELi4ELi3EEENS4_18smem_ptr_flag_bitsILi8EEENSQ_INS5_IJSE_NSA_ILi8EEEEEENS5_IJSB_SE_EEEEEEEvNS4_8identityESX_S17_vS18_EENS_8epilogue10collective18CollectiveEpilogueINS1A_23Sm100TmaWarpSpecializedILi4ELi2ELi64ELb0ELb0EEEJSG_NS5_IJNSQ_ISE_SB_EENSQ_INSA_ILi64EEESB_EEEEEaNS5_IJlSB_lEEEaS1J_NS1A_6fusion15FusionCallbacksIS1E_NS1K_17LinearCombinationIaiaiLNS_15FloatRoundStyleE2EEESG_S1I_JEEENS4_5SM1004TMEM4LOAD26SM100_TMEM_LOAD_32dp32b64xESX_NSY_INSZ_ILi2ELi4ELi3EEES12_NSQ_INS5_IJS13_S1G_EEENS5_IJS1G_SB_EEEEEEENS4_39AutoVectorizingCopyWithAssumedAlignmentILi128EEENS4_14SM90_TMA_STOREES1Y_S20_S20_EEEvvEEEEvNT_6ParamsE) ;  /* 0xffffff4402107950 */ /* 0x000fea0003c3ffff */
.L_x_160:
[----:B------:R-:W-:-:S00]  /*bbc0*/  BRA `(.L_x_160) ;  /* 0xfffffffc00fc7947 */ /* 0x000fc0000383ffff */
[----:B------:R-:W-:-:S00]  /*bbd0*/  NOP ;  /* 0x0000000000007918 */ /* 0x000fc00000000000 */
        /* <DEDUP_REMOVED lines=10> */
.L_x_161:


//--------------------- .nv.global.init           --------------------------
	.section	.nv.global.init,"aw",@progbits
.nv.global.init:
	.type		$str$27,@object
	.size		$str$27,($str$28 - $str$27)
$str$27:
        /*0000*/ 	.byte	0x28, 0x61, 0x64, 0x64, 0x72, 0x65, 0x73, 0x73, 0x20, 0x26, 0x20, 0x6d, 0x61, 0x73, 0x6b, 0x29
        /*0010*/ 	.byte	0x20, 0x3d, 0x3d, 0x20, 0x30, 0x00
	.type		$str$28,@object
	.size		$str$28,($str$26 - $str$28)
$str$28:
        /*0016*/ 	.byte	0x2f, 0x74, 0x6d, 0x70, 0x2f, 0x63, 0x75, 0x74, 0x6c, 0x61, 0x73, 0x73, 0x5f, 0x73, 0x77, 0x65
        /*0026*/ 	.byte	0x65, 0x70, 0x5f, 0x73, 0x72, 0x63, 0x2f, 0x69, 0x6e, 0x63, 0x6c, 0x75, 0x64, 0x65, 0x2f, 0x63
        /*0036*/ 	.byte	0x75, 0x74, 0x65, 0x2f, 0x70, 0x6f, 0x69, 0x6e, 0x74, 0x65, 0x72, 0x5f, 0x66, 0x6c, 0x61, 0x67
        /*0046*/ 	.byte	0x67, 0x65, 0x64, 0x2e, 0x68, 0x70, 0x70, 0x00
	.type		$str$26,@object
	.size		$str$26,($str$25 - $str$26)
$str$26:
        /*004e*/ 	.byte	0x2f, 0x74, 0x6d, 0x70, 0x2f, 0x63, 0x75, 0x74, 0x6c, 0x61, 0x73, 0x73, 0x5f, 0x73, 0x77, 0x65
        /*005e*/ 	.byte	0x65, 0x70, 0x5f, 0x73, 0x72, 0x63, 0x2f, 0x69, 0x6e, 0x63, 0x6c, 0x75, 0x64, 0x65, 0x2f, 0x63
        /*006e*/ 	.byte	0x75, 0x74, 0x65, 0x2f, 0x61, 0x74, 0x6f, 0x6d, 0x2f, 0x63, 0x6f, 0x70, 0x79, 0x5f, 0x74, 0x72
        /*007e*/ 	.byte	0x61, 0x69, 0x74, 0x73, 0x5f, 0x73, 0x6d, 0x31, 0x30, 0x30, 0x2e, 0x68, 0x70, 0x70, 0x00
	.type		$str$25,@object
	.size		$str$25,(__unnamed_1 - $str$25)
$str$25:
        /*008d*/ 	.byte	0x28, 0x28, 0x75, 0x69, 0x6e, 0x74, 0x33, 0x32, 0x5f, 0x74, 0x28, 0x74, 0x68, 0x72, 0x65, 0x61
        /*009d*/ 	.byte	0x64, 0x49, 0x64, 0x78, 0x2e, 0x78, 0x29, 0x20, 0x2f, 0x20, 0x33, 0x32, 0x29, 0x20, 0x25, 0x20
        /*00ad*/ 	.byte	0x34, 0x29, 0x20, 0x3d, 0x3d, 0x20, 0x28, 0x28, 0x28, 0x74, 0x6d, 0x65, 0x6d, 0x5f, 0x61, 0x64
        /*00bd*/ 	.byte	0x64, 0x72, 0x20, 0x3e, 0x3e, 0x20, 0x31, 0x36, 0x29, 0x20, 0x2f, 0x20, 0x33, 0x32, 0x29, 0x20
        /*00cd*/ 	.byte	0x25, 0x20, 0x34, 0x29, 0x00
	.type		__unnamed_1,@object
	.size		__unnamed_1,(__unnamed_2 - __unnamed_1)
__unnamed_1:
        /*00d2*/ 	.byte	0x61, 0x75, 0x74, 0x6f, 0x20, 0x63, 0x75, 0x74, 0x65, 0x3a, 0x3a, 0x61, 0x73, 0x5f, 0x70, 0x6f
        /* <DEDUP_REMOVED lines=24> */
        /*0262*/ 	.byte	0x5d, 0x00
	.type		__unnamed_2,@object
	.size		__unnamed_2,(__unnamed_3 - __unnamed_2)
__unnamed_2:
        /* <DEDUP_REMOVED lines=26> */
	.type		__unnamed_3,@object
	.size		__unnamed_3,(.L_3 - __unnamed_3)
__unnamed_3:
        /* <DEDUP_REMOVED lines=42> */
        /*0696*/ 	.byte	0x43, 0x3c, 0x30, 0x3e, 0x3e, 0x3e, 0x3e, 0x5d, 0x00
.L_3:


//--------------------- .nv.shared._ZN7cutlass13device_kernelINS_4gemm6kernel13GemmUniversalIN4cute5tupleIJiiiiEEENS1_10collective13CollectiveMmaINS1_35MainloopSm100TmaUmmaWarpSpecializedILi3ELi2ELi2ENS5_IJNS4_1CILi1EEESB_SB_EEEEENS5_IJNSA_ILi128EEENSA_ILi256EEESE_EEEaNS5_IJSB_llEEEaSH_NS4_8TiledMMAINS4_8MMA_AtomIJNS4_15SM100_MMA_S8_SSIaaiLi128ELi256ELNS4_4UMMA5MajorE1ELSM_1ELNSL_8SaturateE0EEEEEENS4_6LayoutISC_NS5_IJNSA_ILi0EEESR_SR_EEEEENS5_IJNS4_10UnderscoreESU_SU_EEEEENS4_13SM90_TMA_LOADENS4_14ComposedLayoutINS4_7SwizzleILi3ELi4ELi3EEENS4_18smem_ptr_flag_bitsILi8EEENSQ_INS5_IJSE_NSA_ILi8EEEEEENS5_IJSB_SE_EEEEEEEvNS4_8identityESX_S17_vS18_EENS_8epilogue10collective18CollectiveEpilogueINS1A_23Sm100TmaWarpSpecializedILi4ELi2ELi64ELb0ELb0EEEJSG_NS5_IJNSQ_ISE_SB_EENSQ_INSA_ILi64EEESB_EEEEEaNS5_IJlSB_lEEEaS1J_NS1A_6fusion15FusionCallbacksIS1E_NS1K_17LinearCombinationIaiaiLNS_15FloatRoundStyleE2EEESG_S1I_JEEENS4_5SM1004TMEM4LOAD26SM100_TMEM_LOAD_32dp32b64xESX_NSY_INSZ_ILi2ELi4ELi3EEES12_NSQ_INS5_IJS13_S1G_EEENS5_IJS1G_SB_EEEEEEENS4_39AutoVectorizingCopyWithAssumedAlignmentILi128EEENS4_14SM90_TMA_STOREES1Y_S20_S20_EEEvvEEEEvNT_6ParamsE --------------------------
	.section	.nv.shared._ZN7cutlass13device_kernelINS_4gemm6kernel13GemmUniversalIN4cute5tupleIJiiiiEEENS1_10collective13CollectiveMmaINS1_35MainloopSm100TmaUmmaWarpSpecializedILi3ELi2ELi2ENS5_IJNS4_1CILi1EEESB_SB_EEEEENS5_IJNSA_ILi128EEENSA_ILi256EEESE_EEEaNS5_IJSB_llEEEaSH_NS4_8TiledMMAINS4_8MMA_AtomIJNS4_15SM100_MMA_S8_SSIaaiLi128ELi256ELNS4_4UMMA5MajorE1ELSM_1ELNSL_8SaturateE0EEEEEENS4_6LayoutISC_NS5_IJNSA_ILi0EEESR_SR_EEEEENS5_IJNS4_10UnderscoreESU_SU_EEEEENS4_13SM90_TMA_LOADENS4_14ComposedLayoutINS4_7SwizzleILi3ELi4ELi3EEENS4_18smem_ptr_flag_bitsILi8EEENSQ_INS5_IJSE_NSA_ILi8EEEEEENS5_IJSB_SE_EEEEEEEvNS4_8identityESX_S17_vS18_EENS_8epilogue10collective18CollectiveEpilogueINS1A_23Sm100TmaWarpSpecializedILi4ELi2ELi64ELb0ELb0EEEJSG_NS5_IJNSQ_ISE_SB_EENSQ_INSA_ILi64EEESB_EEEEEaNS5_IJlSB_lEEEaS1J_NS1A_6fusion15FusionCallbacksIS1E_NS1K_17LinearCombinationIaiaiLNS_15FloatRoundStyleE2EEESG_S1I_JEEENS4_5SM1004TMEM4LOAD26SM100_TMEM_LOAD_32dp32b64xESX_NSY_INSZ_ILi2ELi4ELi3EEES12_NSQ_INS5_IJS13_S1G_EEENS5_IJS1G_SB_EEEEEEENS4_39AutoVectorizingCopyWithAssumedAlignmentILi128EEENS4_14SM90_TMA_STOREES1Y_S20_S20_EEEvvEEEEvNT_6ParamsE,"aw",@nobits
	.sectionflags	@""
	.align	16
	.zero		1024


//--------------------- .nv.shared.reserved.0     --------------------------
	.section	.nv.shared.reserved.0,"aw",@nobits
	.weak		__nv_reservedSMEM_offset_0_alias
	.size		__nv_reservedSMEM_offset_0_alias, 0, 64
	.other		__nv_reservedSMEM_offset_0_alias,@"STO_CUDA_RESERVED_SHARED STV_DEFAULT"
__nv_reservedSMEM_offset_0_alias:
	.zero		0
.nv.shared.reserved.0:
	.zero		64
	.weak		__nv_reservedSMEM_tcgen05_partition
	.type		__nv_reservedSMEM_tcgen05_partition,@object
	.size		__nv_reservedSMEM_tcgen05_partition,(.L_0 - __nv_reservedSMEM_tcgen05_partition)
__nv_reservedSMEM_tcgen05_partition:
	.zero		32
.L_0:


//--------------------- .nv.global                --------------------------
	.section	.nv.global,"aw",@nobits
.nv.global:
	.type		_ZN40_INTERNAL_415bec1a_4_k_cu_1ffae98a_362714cute1_E,@object
	.size		_ZN40_INTERNAL_415bec1a_4_k_cu_1ffae98a_362714cute1_E,(_ZN40_INTERNAL_415bec1a_4_k_cu_1ffae98a_362714cuda3std3__45__cpo6cbeginE - _ZN40_INTERNAL_415bec1a_4_k_cu_1ffae98a_362714cute1_E)
_ZN40_INTERNAL_415bec1a_4_k_cu_1ffae98a_362714cute1_E:
	.zero		1
	.type		_ZN40_INTERNAL_415bec1a_4_k_cu_1ffae98a_362714cuda3std3__45__cpo6cbeginE,@object
	.size		_ZN40_INTERNAL_415bec1a_4_k_cu_1ffae98a_362714cuda3std3__45__cpo6cbeginE,(_ZN40_INTERNAL_415bec1a_4_k_cu_1ffae98a_362714cuda3std3__48in_placeE - _ZN40_INTERNAL_415bec1a_4_k_cu_1ffae98a_362714cuda3std3__45__cpo6cbeginE)
_ZN40_INTERNAL_415bec1a_4_k_cu_1ffae98a_362714cuda3std3__45__cpo6cbeginE:
	.zero		1
	.type		_ZN40_INTERNAL_415bec1a_4_k_cu_1ffae98a_362714cuda3std3__48in_placeE,@object
	.size		_ZN40_INTERNAL_415bec1a_4_k_cu_1ffae98a_362714cuda3std3__48in_placeE,(_ZN40_INTERNAL_415bec1a_4_k_cu_1ffae98a_362714cuda3std6ranges3__45__cpo9iter_moveE - _ZN40_INTERNAL_415bec1a_4_k_cu_1ffae98a_362714cuda3std3__48in_placeE)
_ZN40_INTERNAL_415bec1a_4_k_cu_1ffae98a_362714cuda3std3__48in_placeE:
	.zero		1
	.type		_ZN40_INTERNAL_415bec1a_4_k_cu_1ffae98a_362714cuda3std6ranges3__45__cpo9iter_moveE,@object
	.size		_ZN40_INTERNAL_415bec1a_4_k_cu_1ffae98a_362714cuda3std6ranges3__45__cpo9iter_moveE,(_ZN40_INTERNAL_415bec1a_4_k_cu_1ffae98a_362714cuda3std3__45__cpo5beginE - _ZN40_INTERNAL_415bec1a_4_k_cu_1ffae98a_362714cuda3std6ranges3__45__cpo9iter_moveE)
_ZN40_INTERNAL_415bec1a_4_k_cu_1ffae98a_362714cuda3std6ranges3__45__cpo9iter_moveE:
	.zero		1
	.type		_ZN40_INTERNAL_415bec1a_4_k_cu_1ffae98a_362714cuda3std3__45__cpo5beginE,@object
	.size		_ZN40_INTERNAL_415bec1a_4_k_cu_1ffae98a_362714cuda3std3__45__cpo5beginE,(_ZN40_INTERNAL_415bec1a_4_k_cu_1ffae98a_362714cuda3std3__442_GLOBAL__N__415bec1a_4_k_cu_1ffae98a_362716ignoreE - _ZN40_INTERNAL_415bec1a_4_k_cu_1ffae98a_362714cuda3std3__45__cpo5beginE)
_ZN40_INTERNAL_415bec1a_4_k_cu_1ffae98a_362714cuda3std3__45__cpo5beginE:
	.zero		1
	.type		_ZN40_INTERNAL_415bec1a_4_k_cu_1ffae98a_362714cuda3std3__442_GLOBAL__N__415bec1a_4_k_cu_1ffae98a_362716ignoreE,@object
	.size		_ZN40_INTERNAL_415bec1a_4_k_cu_1ffae98a_362714cuda3std3__442_GLOBAL__N__415bec1a_4_k_cu_1ffae98a_362716ignoreE,(_ZN40_INTERNAL_415bec1a_4_k_cu_1ffae98a_362714cute7productE - _ZN40_INTERNAL_415bec1a_4_k_cu_1ffae98a_362714cuda3std3__442_GLOBAL__N__415bec1a_4_k_cu_1ffae98a_362716ignoreE)
_ZN40_INTERNAL_415bec1a_4_k_cu_1ffae98a_362714cuda3std3__442_GLOBAL__N__415bec1a_4_k_cu_1ffae98a_362716ignoreE:
	.zero		1
	.type		_ZN40_INTERNAL_415bec1a_4_k_cu_1ffae98a_362714cute7productE,@object
	.size		_ZN40_INTERNAL_415bec1a_4_k_cu_1ffae98a_362714cute7productE,(_ZN40_INTERNAL_415bec1a_4_k_cu_1ffae98a_362714cuda3std3__45__cpo3endE - _ZN40_INTERNAL_415bec1a_4_k_cu_1ffae98a_362714cute7productE)
_ZN40_INTERNAL_415bec1a_4_k_cu_1ffae98a_362714cute7productE:
	.zero		1
	.type		_ZN40_INTERNAL_415bec1a_4_k_cu_1ffae98a_362714cuda3std3__45__cpo3endE,@object
	.size		_ZN40_INTERNAL_415bec1a_4_k_cu_1ffae98a_362714cuda3std3__45__cpo3endE,(_ZN40_INTERNAL_415bec1a_4_k_cu_1ffae98a_362714cuda3std3__419piecewise_constructE - _ZN40_INTERNAL_415bec1a_4_k_cu_1ffae98a_362714cuda3std3__45__cpo3endE)
_ZN40_INTERNAL_415bec1a_4_k_cu_1ffae98a_362714cuda3std3__45__cpo3endE:
	.zero		1
	.type		_ZN40_INTERNAL_415bec1a_4_k_cu_1ffae98a_362714cuda3std3__419piecewise_constructE,@object
	.size		_ZN40_INTERNAL_415bec1a_4_k_cu_1ffae98a_362714cuda3std3__419piecewise_constructE,(_ZN40_INTERNAL_415bec1a_4_k_cu_1ffae98a_362714cuda3std3__45__cpo4cendE - _ZN40_INTERNAL_415bec1a_4_k_cu_1ffae98a_362714cuda3std3__419piecewise_constructE)
_ZN40_INTERNAL_415bec1a_4_k_cu_1ffae98a_362714cuda3std3__419piecewise_constructE:
	.zero		1
	.type		_ZN40_INTERNAL_415bec1a_4_k_cu_1ffae98a_362714cuda3std3__45__cpo4cendE,@object
	.size		_ZN40_INTERNAL_415bec1a_4_k_cu_1ffae98a_362714cuda3std3__45__cpo4cendE,(_ZN40_INTERNAL_415bec1a_4_k_cu_1ffae98a_362714cuda3std6ranges3__45__cpo4swapE - _ZN40_INTERNAL_415bec1a_4_k_cu_1ffae98a_362714cuda3std3__45__cpo4cendE)
_ZN40_INTERNAL_415bec1a_4_k_cu_1ffae98a_362714cuda3std3__45__cpo4cendE:
	.zero		1
	.type		_ZN40_INTERNAL_415bec1a_4_k_cu_1ffae98a_362714cuda3std6ranges3__45__cpo4swapE,@object
	.size		_ZN40_INTERNAL_415bec1a_4_k_cu_1ffae98a_362714cuda3std6ranges3__45__cpo4swapE,(.L_11 - _ZN40_INTERNAL_415bec1a_4_k_cu_1ffae98a_362714cuda3std6ranges3__45__cpo4swapE)
_ZN40_INTERNAL_415bec1a_4_k_cu_1ffae98a_362714cuda3std6ranges3__45__cpo4swapE:
	.zero		1
.L_11:


//--------------------- .nv.constant0._ZN7cutlass13device_kernelINS_4gemm6kernel13GemmUniversalIN4cute5tupleIJiiiiEEENS1_10collective13CollectiveMmaINS1_35MainloopSm100TmaUmmaWarpSpecializedILi3ELi2ELi2ENS5_IJNS4_1CILi1EEESB_SB_EEEEENS5_IJNSA_ILi128EEENSA_ILi256EEESE_EEEaNS5_IJSB_llEEEaSH_NS4_8TiledMMAINS4_8MMA_AtomIJNS4_15SM100_MMA_S8_SSIaaiLi128ELi256ELNS4_4UMMA5MajorE1ELSM_1ELNSL_8SaturateE0EEEEEENS4_6LayoutISC_NS5_IJNSA_ILi0EEESR_SR_EEEEENS5_IJNS4_10UnderscoreESU_SU_EEEEENS4_13SM90_TMA_LOADENS4_14ComposedLayoutINS4_7SwizzleILi3ELi4ELi3EEENS4_18smem_ptr_flag_bitsILi8EEENSQ_INS5_IJSE_NSA_ILi8EEEEEENS5_IJSB_SE_EEEEEEEvNS4_8identityESX_S17_vS18_EENS_8epilogue10collective18CollectiveEpilogueINS1A_23Sm100TmaWarpSpecializedILi4ELi2ELi64ELb0ELb0EEEJSG_NS5_IJNSQ_ISE_SB_EENSQ_INSA_ILi64EEESB_EEEEEaNS5_IJlSB_lEEEaS1J_NS1A_6fusion15FusionCallbacksIS1E_NS1K_17LinearCombinationIaiaiLNS_15FloatRoundStyleE2EEESG_S1I_JEEENS4_5SM1004TMEM4LOAD26SM100_TMEM_LOAD_32dp32b64xESX_NSY_INSZ_ILi2ELi4ELi3EEES12_NSQ_INS5_IJS13_S1G_EEENS5_IJS1G_SB_EEEEEEENS4_39AutoVectorizingCopyWithAssumedAlignmentILi128EEENS4_14SM90_TMA_STOREES1Y_S20_S20_EEEvvEEEEvNT_6ParamsE --------------------------
	.section	.nv.constant0._ZN7cutlass13device_kernelINS_4gemm6kernel13GemmUniversalIN4cute5tupleIJiiiiEEENS1_10collective13CollectiveMmaINS1_35MainloopSm100TmaUmmaWarpSpecializedILi3ELi2ELi2ENS5_IJNS4_1CILi1EEESB_SB_EEEEENS5_IJNSA_ILi128EEENSA_ILi256EEESE_EEEaNS5_IJSB_llEEEaSH_NS4_8TiledMMAINS4_8MMA_AtomIJNS4_15SM100_MMA_S8_SSIaaiLi128ELi256ELNS4_4UMMA5MajorE1ELSM_1ELNSL_8SaturateE0EEEEEENS4_6LayoutISC_NS5_IJNSA_ILi0EEESR_SR_EEEEENS5_IJNS4_10UnderscoreESU_SU_EEEEENS4_13SM90_TMA_LOADENS4_14ComposedLayoutINS4_7SwizzleILi3ELi4ELi3EEENS4_18smem_ptr_flag_bitsILi8EEENSQ_INS5_IJSE_NSA_ILi8EEEEEENS5_IJSB_SE_EEEEEEEvNS4_8identityESX_S17_vS18_EENS_8epilogue10collective18CollectiveEpilogueINS1A_23Sm100TmaWarpSpecializedILi4ELi2ELi64ELb0ELb0EEEJSG_NS5_IJNSQ_ISE_SB_EENSQ_INSA_ILi64EEESB_EEEEEaNS5_IJlSB_lEEEaS1J_NS1A_6fusion15FusionCallbacksIS1E_NS1K_17LinearCombinationIaiaiLNS_15FloatRoundStyleE2EEESG_S1I_JEEENS4_5SM1004TMEM4LOAD26SM100_TMEM_LOAD_32dp32b64xESX_NSY_INSZ_ILi2ELi4ELi3EEES12_NSQ_INS5_IJS13_S1G_EEENS5_IJS1G_SB_EEEEEEENS4_39AutoVectorizingCopyWithAssumedAlignmentILi128EEENS4_14SM90_TMA_STOREES1Y_S20_S20_EEEvvEEEEvNT_6ParamsE,"a",@progbits
	.sectionflags	@""
	.align	4
.nv.constant0._ZN7cutlass13device_kernelINS_4gemm6kernel13GemmUniversalIN4cute5tupleIJiiiiEEENS1_10collective13CollectiveMmaINS1_35MainloopSm100TmaUmmaWarpSpecializedILi3ELi2ELi2ENS5_IJNS4_1CILi1EEESB_SB_EEEEENS5_IJNSA_ILi128EEENSA_ILi256EEESE_EEEaNS5_IJSB_llEEEaSH_NS4_8TiledMMAINS4_8MMA_AtomIJNS4_15SM100_MMA_S8_SSIaaiLi128ELi256ELNS4_4UMMA5MajorE1ELSM_1ELNSL_8SaturateE0EEEEEENS4_6LayoutISC_NS5_IJNSA_ILi0EEESR_SR_EEEEENS5_IJNS4_10UnderscoreESU_SU_EEEEENS4_13SM90_TMA_LOADENS4_14ComposedLayoutINS4_7SwizzleILi3ELi4ELi3EEENS4_18smem_ptr_flag_bitsILi8EEENSQ_INS5_IJSE_NSA_ILi8EEEEEENS5_IJSB_SE_EEEEEEEvNS4_8identityESX_S17_vS18_EENS_8epilogue10collective18CollectiveEpilogueINS1A_23Sm100TmaWarpSpecializedILi4ELi2ELi64ELb0ELb0EEEJSG_NS5_IJNSQ_ISE_SB_EENSQ_INSA_ILi64EEESB_EEEEEaNS5_IJlSB_lEEEaS1J_NS1A_6fusion15FusionCallbacksIS1E_NS1K_17LinearCombinationIaiaiLNS_15FloatRoundStyleE2EEESG_S1I_JEEENS4_5SM1004TMEM4LOAD26SM100_TMEM_LOAD_32dp32b64xESX_NSY_INSZ_ILi2ELi4ELi3EEES12_NSQ_INS5_IJS13_S1G_EEENS5_IJS1G_SB_EEEEEEENS4_39AutoVectorizingCopyWithAssumedAlignmentILi128EEENS4_14SM90_TMA_STOREES1Y_S20_S20_EEEvvEEEEvNT_6ParamsE:
	.zero		2944


//--------------------- SYMBOLS --------------------------

	.type		.nv.reservedSmem.offset0,@object
	.size		.nv.reservedSmem.offset0,0x4
	.type		.nv.reservedSmem.cap,@object
	.size		.nv.reservedSmem.cap,0x4
	.type		__assertfail,@function
